// auto-generated by cutlass_sweep.gemm — config: {"arch": "sm_100", "cluster_m": 1, "cluster_n": 1, "dtype": "e4m3", "dtype_b": "e4m3", "layout": "tt", "stages": 0, "tile_k": 32, "tile_m": 64, "tile_n": 64}
#include "cutlass/cutlass.h"
#include "cutlass/gemm/collective/collective_builder.hpp"
#include "cutlass/gemm/device/gemm_universal_adapter.h"
#include "cutlass/gemm/kernel/gemm_universal.hpp"
#include "cutlass/epilogue/collective/collective_builder.hpp"

using ElemA = cutlass::float_e4m3_t;
using ElemB = cutlass::float_e4m3_t;
using ElemCD = cutlass::float_e4m3_t;
using Acc  = float;
using TileShape    = cute::Shape<cute::_64, cute::_64, cute::_32>;
using ClusterShape = cute::Shape<cute::_1, cute::_1, cute::_1>;

using CollectiveEpilogue = typename cutlass::epilogue::collective::CollectiveBuilder<
    cutlass::arch::Sm100, cutlass::arch::OpClassTensorOp,
    TileShape, ClusterShape,
    cutlass::epilogue::collective::EpilogueTileAuto,
    Acc, Acc,
    ElemCD, cutlass::layout::RowMajor, 128 / cutlass::sizeof_bits<ElemCD>::value,
    ElemCD, cutlass::layout::RowMajor, 128 / cutlass::sizeof_bits<ElemCD>::value,
    cutlass::epilogue::collective::EpilogueScheduleAuto
  >::CollectiveOp;

using CollectiveMainloop = typename cutlass::gemm::collective::CollectiveBuilder<
    cutlass::arch::Sm100, cutlass::arch::OpClassTensorOp,
    ElemA, cutlass::layout::ColumnMajor, 128 / cutlass::sizeof_bits<ElemA>::value,
    ElemB, cutlass::layout::ColumnMajor, 128 / cutlass::sizeof_bits<ElemB>::value,
    Acc,
    TileShape, ClusterShape,
    cutlass::gemm::collective::StageCountAutoCarveout<static_cast<int>(sizeof(typename CollectiveEpilogue::SharedStorage))>,
    cutlass::gemm::collective::KernelScheduleAuto
  >::CollectiveOp;

using GemmKernel = cutlass::gemm::kernel::GemmUniversal<
    cute::Shape<int,int,int,int>,
    CollectiveMainloop,
    CollectiveEpilogue
>;
using Gemm = cutlass::gemm::device::GemmUniversalAdapter<GemmKernel>;

// Force the device kernel symbol into the cubin without needing a host main.
auto* _anchor = &cutlass::device_kernel<GemmKernel>;


// ===== COMPILED SASS (sm_100a) =====

	.target	sm_100a

	.elftype	@"ET_EXEC"


//--------------------- .note.nv.tkinfo           --------------------------
	.section	.note.nv.tkinfo,"",@"SHT_NOTE"
	.sectionflags	@"SHF_NOTE_NV_TKINFO"
	.tkinfo
        /*0018*/ 	.word	0x00000002
        /*0030*/ 	.string	""
        /*0030*/ 	.string	"ptxas"
        /*0030*/ 	.string	"Cuda compilation tools, release 13.0, V13.0.88"
        /*0030*/ 	.string	"Build cuda_13.0.r13.0/compiler.36424714_0"
        /*0030*/ 	.string	"-arch sm_100a -m 64 "



//--------------------- .note.nv.cuinfo           --------------------------
	.section	.note.nv.cuinfo,"",@"SHT_NOTE"
	.sectionflags	@"SHF_NOTE_NV_CUINFO"
        /*0018*/ 	.short	0x0002
        /*001a*/ 	.short	0x0064
        /*001c*/ 	.short	0x0082
	.zero		2


//--------------------- .nv.info                  --------------------------
	.section	.nv.info,"",@"SHT_CUDA_INFO"
	.align	4


	//----- nvinfo : EIATTR_REGCOUNT
	.align		4
        /*0000*/ 	.byte	0x04, 0x2f
        /*0002*/ 	.short	(.L_19 - .L_18)
	.align		4
.L_18:
        /*0004*/ 	.word	index@(_ZN7cutlass13device_kernelINS_4gemm6kernel13GemmUniversalIN4cute5tupleIJiiiiEEENS1_10collective13CollectiveMmaINS1_35MainloopSm100TmaUmmaWarpSpecializedILi54ELi2ELi4ENS5_IJNS4_1CILi1EEESB_SB_EEEEENS5_IJNSA_ILi64EEESE_NSA_ILi32EEEEEENS_12float_e4m3_tENS5_IJSB_llEEESH_NS5_IJlSB_lEEENS4_8TiledMMAINS4_8MMA_AtomIJNS4_10MMA_TraitsINS4_19SM100_MMA_F8F6F4_SSEJSH_SH_fSE_SE_NS4_17integral_constantINS4_4UMMA5MajorELSQ_1EEENSO_ISQ_LSQ_0EEENSO_INSP_7ScaleInELST_0EEESU_EEEEEENS4_6LayoutISC_NS5_IJNSA_ILi0EEESY_SY_EEEEENS5_IJNS4_10UnderscoreES11_S11_EEEEENS4_13SM90_TMA_LOADENS4_14ComposedLayoutINS4_7SwizzleILi2ELi4ELi3EEENS4_18smem_ptr_flag_bitsILi8EEENSX_INS5_IJSE_NSA_ILi8EEEEEENS5_IJSB_SE_EEEEEEEvNS4_8identityES14_NS15_INS16_ILi1ELi4ELi3EEES19_NSX_INS5_IJS1A_SF_EEENS5_IJSF_SB_EEEEEEEvS1F_EENS_8epilogue10collective18CollectiveEpilogueINS1M_23Sm100TmaWarpSpecializedILi1ELi1ELi32ELb0ELb0EEEJSG_NS5_IJNSX_ISE_SB_EES1R_EEESH_SJ_SH_SJ_NS1M_6fusion15FusionCallbacksIS1Q_NS1T_17LinearCombinationISH_fSH_fLNS_15FloatRoundStyleE2EEESG_S1S_JEEENS4_5SM1004TMEM4LOAD26SM100_TMEM_LOAD_16dp32b32xES14_NS15_IS17_S19_NSX_INS5_IJS1A_SE_EEENS5_IJSE_SB_EEEEEEENS4_39AutoVectorizingCopyWithAssumedAlignmentILi128EEENS4_14SM90_TMA_STOREES26_S28_S28_EEEvvEEEEvNT_6ParamsE)
        /*0008*/ 	.word	0x00000078


	//----- nvinfo : EIATTR_FRAME_SIZE
	.align		4
.L_19:
        /*000c*/ 	.byte	0x04, 0x11
        /*000e*/ 	.short	(.L_21 - .L_20)
	.align		4
.L_20:
        /*0010*/ 	.word	index@($__internal_2_$__cuda_sm10x_tcgen05_guardrail_trap_unallocated_columns_being_dealloced)
        /*0014*/ 	.word	0x00000000


	//----- nvinfo : EIATTR_FRAME_SIZE
	.align		4
.L_21:
        /*0018*/ 	.byte	0x04, 0x11
        /*001a*/ 	.short	(.L_23 - .L_22)
	.align		4
.L_22:
        /*001c*/ 	.word	index@($__internal_1_$__cuda_sm10x_tcgen05_guardrail_trap_phase_invalid_during_alloc)
        /*0020*/ 	.word	0x00000000


	//----- nvinfo : EIATTR_FRAME_SIZE
	.align		4
.L_23:
        /*0024*/ 	.byte	0x04, 0x11
        /*0026*/ 	.short	(.L_25 - .L_24)
	.align		4
.L_24:
        /*0028*/ 	.word	index@($__internal_0_$__cuda_sm10x_tcgen05_guardrail_trap_col_being_dealloced_not_returned_by_alloc)
        /*002c*/ 	.word	0x00000000


	//----- nvinfo : EIATTR_FRAME_SIZE
	.align		4
.L_25:
        /*0030*/ 	.byte	0x04, 0x11
        /*0032*/ 	.short	(.L_27 - .L_26)
	.align		4
.L_26:
        /*0034*/ 	.word	index@(_ZN7cutlass13device_kernelINS_4gemm6kernel13GemmUniversalIN4cute5tupleIJiiiiEEENS1_10collective13CollectiveMmaINS1_35MainloopSm100TmaUmmaWarpSpecializedILi54ELi2ELi4ENS5_IJNS4_1CILi1EEESB_SB_EEEEENS5_IJNSA_ILi64EEESE_NSA_ILi32EEEEEENS_12float_e4m3_tENS5_IJSB_llEEESH_NS5_IJlSB_lEEENS4_8TiledMMAINS4_8MMA_AtomIJNS4_10MMA_TraitsINS4_19SM100_MMA_F8F6F4_SSEJSH_SH_fSE_SE_NS4_17integral_constantINS4_4UMMA5MajorELSQ_1EEENSO_ISQ_LSQ_0EEENSO_INSP_7ScaleInELST_0EEESU_EEEEEENS4_6LayoutISC_NS5_IJNSA_ILi0EEESY_SY_EEEEENS5_IJNS4_10UnderscoreES11_S11_EEEEENS4_13SM90_TMA_LOADENS4_14ComposedLayoutINS4_7SwizzleILi2ELi4ELi3EEENS4_18smem_ptr_flag_bitsILi8EEENSX_INS5_IJSE_NSA_ILi8EEEEEENS5_IJSB_SE_EEEEEEEvNS4_8identityES14_NS15_INS16_ILi1ELi4ELi3EEES19_NSX_INS5_IJS1A_SF_EEENS5_IJSF_SB_EEEEEEEvS1F_EENS_8epilogue10collective18CollectiveEpilogueINS1M_23Sm100TmaWarpSpecializedILi1ELi1ELi32ELb0ELb0EEEJSG_NS5_IJNSX_ISE_SB_EES1R_EEESH_SJ_SH_SJ_NS1M_6fusion15FusionCallbacksIS1Q_NS1T_17LinearCombinationISH_fSH_fLNS_15FloatRoundStyleE2EEESG_S1S_JEEENS4_5SM1004TMEM4LOAD26SM100_TMEM_LOAD_16dp32b32xES14_NS15_IS17_S19_NSX_INS5_IJS1A_SE_EEENS5_IJSE_SB_EEEEEEENS4_39AutoVectorizingCopyWithAssumedAlignmentILi128EEENS4_14SM90_TMA_STOREES26_S28_S28_EEEvvEEEEvNT_6ParamsE)
        /*0038*/ 	.word	0x00000000


	//----- nvinfo : EIATTR_MIN_STACK_SIZE
	.align		4
.L_27:
        /*003c*/ 	.byte	0x04, 0x12
        /*003e*/ 	.short	(.L_29 - .L_28)
	.align		4
.L_28:
        /*0040*/ 	.word	index@(_ZN7cutlass13device_kernelINS_4gemm6kernel13GemmUniversalIN4cute5tupleIJiiiiEEENS1_10collective13CollectiveMmaINS1_35MainloopSm100TmaUmmaWarpSpecializedILi54ELi2ELi4ENS5_IJNS4_1CILi1EEESB_SB_EEEEENS5_IJNSA_ILi64EEESE_NSA_ILi32EEEEEENS_12float_e4m3_tENS5_IJSB_llEEESH_NS5_IJlSB_lEEENS4_8TiledMMAINS4_8MMA_AtomIJNS4_10MMA_TraitsINS4_19SM100_MMA_F8F6F4_SSEJSH_SH_fSE_SE_NS4_17integral_constantINS4_4UMMA5MajorELSQ_1EEENSO_ISQ_LSQ_0EEENSO_INSP_7ScaleInELST_0EEESU_EEEEEENS4_6LayoutISC_NS5_IJNSA_ILi0EEESY_SY_EEEEENS5_IJNS4_10UnderscoreES11_S11_EEEEENS4_13SM90_TMA_LOADENS4_14ComposedLayoutINS4_7SwizzleILi2ELi4ELi3EEENS4_18smem_ptr_flag_bitsILi8EEENSX_INS5_IJSE_NSA_ILi8EEEEEENS5_IJSB_SE_EEEEEEEvNS4_8identityES14_NS15_INS16_ILi1ELi4ELi3EEES19_NSX_INS5_IJS1A_SF_EEENS5_IJSF_SB_EEEEEEEvS1F_EENS_8epilogue10collective18CollectiveEpilogueINS1M_23Sm100TmaWarpSpecializedILi1ELi1ELi32ELb0ELb0EEEJSG_NS5_IJNSX_ISE_SB_EES1R_EEESH_SJ_SH_SJ_NS1M_6fusion15FusionCallbacksIS1Q_NS1T_17LinearCombinationISH_fSH_fLNS_15FloatRoundStyleE2EEESG_S1S_JEEENS4_5SM1004TMEM4LOAD26SM100_TMEM_LOAD_16dp32b32xES14_NS15_IS17_S19_NSX_INS5_IJS1A_SE_EEENS5_IJSE_SB_EEEEEEENS4_39AutoVectorizingCopyWithAssumedAlignmentILi128EEENS4_14SM90_TMA_STOREES26_S28_S28_EEEvvEEEEvNT_6ParamsE)
        /*0044*/ 	.word	0x00000000
.L_29:


//--------------------- .nv.compat                --------------------------
	.section	.nv.compat,"",@"SHT_CUDA_COMPAT_INFO"
	.align	4
        /*0000*/ 	.byte	0x02, 0x09, 0x01, 0x00, 0x02, 0x02, 0x02, 0x00, 0x02, 0x05, 0x05, 0x00, 0x03, 0x07, 0x01, 0x01
        /*0010*/ 	.byte	0x02, 0x03, 0x01, 0x00, 0x02, 0x06, 0x01, 0x00, 0x04, 0x0b, 0x08, 0x00, 0x09, 0x00, 0x00, 0x00
        /*0020*/ 	.byte	0x00, 0x00, 0x00, 0x00


//--------------------- .nv.info._ZN7cutlass13device_kernelINS_4gemm6kernel13GemmUniversalIN4cute5tupleIJiiiiEEENS1_10collective13CollectiveMmaINS1_35MainloopSm100TmaUmmaWarpSpecializedILi54ELi2ELi4ENS5_IJNS4_1CILi1EEESB_SB_EEEEENS5_IJNSA_ILi64EEESE_NSA_ILi32EEEEEENS_12float_e4m3_tENS5_IJSB_llEEESH_NS5_IJlSB_lEEENS4_8TiledMMAINS4_8MMA_AtomIJNS4_10MMA_TraitsINS4_19SM100_MMA_F8F6F4_SSEJSH_SH_fSE_SE_NS4_17integral_constantINS4_4UMMA5MajorELSQ_1EEENSO_ISQ_LSQ_0EEENSO_INSP_7ScaleInELST_0EEESU_EEEEEENS4_6LayoutISC_NS5_IJNSA_ILi0EEESY_SY_EEEEENS5_IJNS4_10UnderscoreES11_S11_EEEEENS4_13SM90_TMA_LOADENS4_14ComposedLayoutINS4_7SwizzleILi2ELi4ELi3EEENS4_18smem_ptr_flag_bitsILi8EEENSX_INS5_IJSE_NSA_ILi8EEEEEENS5_IJSB_SE_EEEEEEEvNS4_8identityES14_NS15_INS16_ILi1ELi4ELi3EEES19_NSX_INS5_IJS1A_SF_EEENS5_IJSF_SB_EEEEEEEvS1F_EENS_8epilogue10collective18CollectiveEpilogueINS1M_23Sm100TmaWarpSpecializedILi1ELi1ELi32ELb0ELb0EEEJSG_NS5_IJNSX_ISE_SB_EES1R_EEESH_SJ_SH_SJ_NS1M_6fusion15FusionCallbacksIS1Q_NS1T_17LinearCombinationISH_fSH_fLNS_15FloatRoundStyleE2EEESG_S1S_JEEENS4_5SM1004TMEM4LOAD26SM100_TMEM_LOAD_16dp32b32xES14_NS15_IS17_S19_NSX_INS5_IJS1A_SE_EEENS5_IJSE_SB_EEEEEEENS4_39AutoVectorizingCopyWithAssumedAlignmentILi128EEENS4_14SM90_TMA_STOREES26_S28_S28_EEEvvEEEEvNT_6ParamsE --------------------------
	.section	.nv.info._ZN7cutlass13device_kernelINS_4gemm6kernel13GemmUniversalIN4cute5tupleIJiiiiEEENS1_10collective13CollectiveMmaINS1_35MainloopSm100TmaUmmaWarpSpecializedILi54ELi2ELi4ENS5_IJNS4_1CILi1EEESB_SB_EEEEENS5_IJNSA_ILi64EEESE_NSA_ILi32EEEEEENS_12float_e4m3_tENS5_IJSB_llEEESH_NS5_IJlSB_lEEENS4_8TiledMMAINS4_8MMA_AtomIJNS4_10MMA_TraitsINS4_19SM100_MMA_F8F6F4_SSEJSH_SH_fSE_SE_NS4_17integral_constantINS4_4UMMA5MajorELSQ_1EEENSO_ISQ_LSQ_0EEENSO_INSP_7ScaleInELST_0EEESU_EEEEEENS4_6LayoutISC_NS5_IJNSA_ILi0EEESY_SY_EEEEENS5_IJNS4_10UnderscoreES11_S11_EEEEENS4_13SM90_TMA_LOADENS4_14ComposedLayoutINS4_7SwizzleILi2ELi4ELi3EEENS4_18smem_ptr_flag_bitsILi8EEENSX_INS5_IJSE_NSA_ILi8EEEEEENS5_IJSB_SE_EEEEEEEvNS4_8identityES14_NS15_INS16_ILi1ELi4ELi3EEES19_NSX_INS5_IJS1A_SF_EEENS5_IJSF_SB_EEEEEEEvS1F_EENS_8epilogue10collective18CollectiveEpilogueINS1M_23Sm100TmaWarpSpecializedILi1ELi1ELi32ELb0ELb0EEEJSG_NS5_IJNSX_ISE_SB_EES1R_EEESH_SJ_SH_SJ_NS1M_6fusion15FusionCallbacksIS1Q_NS1T_17LinearCombinationISH_fSH_fLNS_15FloatRoundStyleE2EEESG_S1S_JEEENS4_5SM1004TMEM4LOAD26SM100_TMEM_LOAD_16dp32b32xES14_NS15_IS17_S19_NSX_INS5_IJS1A_SE_EEENS5_IJSE_SB_EEEEEEENS4_39AutoVectorizingCopyWithAssumedAlignmentILi128EEENS4_14SM90_TMA_STOREES26_S28_S28_EEEvvEEEEvNT_6ParamsE,"",@"SHT_CUDA_INFO"
	.sectionflags	@""
	.align	4


	//----- nvinfo : EIATTR_CUDA_API_VERSION
	.align		4
        /*0000*/ 	.byte	0x04, 0x37
        /*0002*/ 	.short	(.L_31 - .L_30)
.L_30:
        /*0004*/ 	.word	0x00000082


	//----- nvinfo : EIATTR_KPARAM_INFO
	.align		4
.L_31:
        /*0008*/ 	.byte	0x04, 0x17
        /*000a*/ 	.short	(.L_33 - .L_32)
.L_32:
        /*000c*/ 	.word	0x00000000
        /*0010*/ 	.short	0x0000
        /*0012*/ 	.short	0x0000
        /*0014*/ 	.byte	0x00, 0xf0, 0x01, 0x20


	//----- nvinfo : EIATTR_AT_ENTRY_FRAGMENTS
	.align		4
.L_33:
        /*0018*/ 	.byte	0x04, 0x4f
        /*001a*/ 	.short	(.L_35 - .L_34)


	//   ....[0]....
.L_34:
        /*001c*/ 	.word	0x00000006


	//----- nvinfo : EIATTR_RESERVED_SMEM_USED
	.align		4
.L_35:
        /*0020*/ 	.byte	0x01, 0x41
	.zero		2


	//----- nvinfo : EIATTR_SPARSE_MMA_MASK
	.align		4
        /*0024*/ 	.byte	0x03, 0x50
        /*0026*/ 	.short	0x0000


	//----- nvinfo : EIATTR_TCGEN05_1CTA_USED
	.align		4
        /*0028*/ 	.byte	0x01, 0x51
	.zero		2


	//----- nvinfo : EIATTR_MAXREG_COUNT
	.align		4
        /*002c*/ 	.byte	0x03, 0x1b
        /*002e*/ 	.short	0x00ff


	//----- nvinfo : EIATTR_NUM_BARRIERS
	.align		4
        /*0030*/ 	.byte	0x02, 0x4c
        /*0032*/ 	.byte	0x07
	.zero		1


	//----- nvinfo : EIATTR_EXTERNS
	.align		4
        /*0034*/ 	.byte	0x04, 0x0f
        /*0036*/ 	.short	(.L_37 - .L_36)


	//   ....[0]....
	.align		4
.L_36:
        /*0038*/ 	.word	index@(__assertfail)


	//----- nvinfo : EIATTR_MERCURY_ISA_VERSION
	.align		4
.L_37:
        /*003c*/ 	.byte	0x03, 0x5f
        /*003e*/ 	.short	0x0101


	//----- nvinfo : EIATTR_INT_WARP_WIDE_INSTR_OFFSETS
	.align		4
        /*0040*/ 	.byte	0x04, 0x31
        /*0042*/ 	.short	(.L_39 - .L_38)


	//   ....[0]....
.L_38:
        /*0044*/ 	.word	0x000023d0


	//   ....[1]....
        /*0048*/ 	.word	0x00005950


	//   ....[2]....
        /*004c*/ 	.word	0x00005970


	//   ....[3]....
        /*0050*/ 	.word	0x000059a0


	//   ....[4]....
        /*0054*/ 	.word	0x000063b0


	//   ....[5]....
        /*0058*/ 	.word	0x000064a0


	//----- nvinfo : EIATTR_COOP_GROUP_MASK_REGIDS
	.align		4
.L_39:
        /*005c*/ 	.byte	0x04, 0x29
        /*005e*/ 	.short	(.L_41 - .L_40)


	//   ....[0]....
.L_40:
        /*0060*/ 	.word	0xffffffff


	//   ....[1]....
        /*0064*/ 	.word	0xffffffff


	//   ....[2]....
        /*0068*/ 	.word	0xffffffff


	//   ....[3]....
        /*006c*/ 	.word	0xffffffff


	//   ....[4]....
        /*0070*/ 	.word	0xffffffff


	//   ....[5]....
        /*0074*/ 	.word	0xffffffff


	//   ....[6]....
        /*0078*/ 	.word	0xffffffff


	//   ....[7]....
        /*007c*/ 	.word	0xffffffff


	//   ....[8]....
        /*0080*/ 	.word	0xffffffff


	//   ....[9]....
        /*0084*/ 	.word	0xffffffff


	//   ....[10]....
        /*0088*/ 	.word	0xffffffff


	//   ....[11]....
        /*008c*/ 	.word	0xffffffff


	//   ....[12]....
        /*0090*/ 	.word	0xffffffff


	//----- nvinfo : EIATTR_COOP_GROUP_INSTR_OFFSETS
	.align		4
.L_41:
        /*0094*/ 	.byte	0x04, 0x28
        /*0096*/ 	.short	(.L_43 - .L_42)


	//   ....[0]....
.L_42:
        /*0098*/ 	.word	0x00000090


	//   ....[1]....
        /*009c*/ 	.word	0x000004d0


	//   ....[2]....
        /*00a0*/ 	.word	0x00000cb0


	//   ....[3]....
        /*00a4*/ 	.word	0x00000df0


	//   ....[4]....
        /*00a8*/ 	.word	0x00000ef0


	//   ....[5]....
        /*00ac*/ 	.word	0x00001060


	//   ....[6]....
        /*00b0*/ 	.word	0x00001200


	//   ....[7]....
        /*00b4*/ 	.word	0x000022b0


	//   ....[8]....
        /*00b8*/ 	.word	0x00004cb0


	//   ....[9]....
        /*00bc*/ 	.word	0x00004ec0


	//   ....[10]....
        /*00c0*/ 	.word	0x00004ef0


	//   ....[11]....
        /*00c4*/ 	.word	0x00005830


	//   ....[12]....
        /*00c8*/ 	.word	0x00005a60


	//----- nvinfo : EIATTR_VRC_CTA_INIT_COUNT
	.align		4
.L_43:
        /*00cc*/ 	.byte	0x02, 0x4a
        /*00ce*/ 	.byte	0x80
	.zero		1


	//----- nvinfo : EIATTR_SYSCALL_OFFSETS
	.align		4
        /*00d0*/ 	.byte	0x04, 0x46
        /*00d2*/ 	.short	(.L_45 - .L_44)


	//   ....[0]....
.L_44:
        /*00d4*/ 	.word	0x00006ec0


	//   ....[1]....
        /*00d8*/ 	.word	0x00007000


	//   ....[2]....
        /*00dc*/ 	.word	0x00007760


	//----- nvinfo : EIATTR_MBARRIER_INSTR_OFFSETS
	.align		4
.L_45:
        /*00e0*/ 	.byte	0x04, 0x39
        /*00e2*/ 	.short	(.L_47 - .L_46)


	//   ....[0]....
.L_46:
        /*00e4*/ 	.word	0x000005d0
        /*00e8*/ 	.word	0x000000ff
        /*00ec*/ 	.word	0x00000000
        /*00f0*/ 	.short	0x0100
        /*00f2*/ 	.byte	0x05
	.zero		1


	//   ....[1]....
        /*00f4*/ 	.word	0x000005e0
        /*00f8*/ 	.word	0x000000ff
        /*00fc*/ 	.word	0x000001b0
        /*0100*/ 	.short	0x0100
        /*0102*/ 	.byte	0x05
	.zero		1


	//   ....[2]....
        /*0104*/ 	.word	0x000005f0
        /*0108*/ 	.word	0x000000ff
        /*010c*/ 	.word	0x00000008
        /*0110*/ 	.short	0x0100
        /*0112*/ 	.byte	0x05
	.zero		1


	//   ....[3]....
        /*0114*/ 	.word	0x00000600
        /*0118*/ 	.word	0x000000ff
        /*011c*/ 	.word	0x000001b8
        /*0120*/ 	.short	0x0100
        /*0122*/ 	.byte	0x05
	.zero		1


	//   ....[4]....
        /*0124*/ 	.word	0x00000610
        /*0128*/ 	.word	0x000000ff
        /*012c*/ 	.word	0x00000010
        /*0130*/ 	.short	0x0100
        /*0132*/ 	.byte	0x05
	.zero		1


	//   ....[5]....
        /*0134*/ 	.word	0x00000620
        /*0138*/ 	.word	0x000000ff
        /*013c*/ 	.word	0x000001c0
        /*0140*/ 	.short	0x0100
        /*0142*/ 	.byte	0x05
	.zero		1


	//   ....[6]....
        /*0144*/ 	.word	0x00000630
        /*0148*/ 	.word	0x000000ff
        /*014c*/ 	.word	0x00000018
        /*0150*/ 	.short	0x0100
        /*0152*/ 	.byte	0x05
	.zero		1


	//   ....[7]....
        /*0154*/ 	.word	0x00000640
        /*0158*/ 	.word	0x000000ff
        /*015c*/ 	.word	0x000001c8
        /*0160*/ 	.short	0x0100
        /*0162*/ 	.byte	0x05
	.zero		1


	//   ....[8]....
        /*0164*/ 	.word	0x00000650
        /*0168*/ 	.word	0x000000ff
        /*016c*/ 	.word	0x00000020
        /*0170*/ 	.short	0x0100
        /*0172*/ 	.byte	0x05
	.zero		1


	//   ....[9]....
        /*0174*/ 	.word	0x00000660
        /*0178*/ 	.word	0x000000ff
        /*017c*/ 	.word	0x000001d0
        /*0180*/ 	.short	0x0100
        /*0182*/ 	.byte	0x05
	.zero		1


	//   ....[10]....
        /*0184*/ 	.word	0x00000670
        /*0188*/ 	.word	0x000000ff
        /*018c*/ 	.word	0x00000028
        /*0190*/ 	.short	0x0100
        /*0192*/ 	.byte	0x05
	.zero		1


	//   ....[11]....
        /*0194*/ 	.word	0x00000680
        /*0198*/ 	.word	0x000000ff
        /*019c*/ 	.word	0x000001d8
        /*01a0*/ 	.short	0x0100
        /*01a2*/ 	.byte	0x05
	.zero		1


	//   ....[12]....
        /*01a4*/ 	.word	0x00000690
        /*01a8*/ 	.word	0x000000ff
        /*01ac*/ 	.word	0x00000030
        /*01b0*/ 	.short	0x0100
        /*01b2*/ 	.byte	0x05
	.zero		1


	//   ....[13]....
        /*01b4*/ 	.word	0x000006a0
        /*01b8*/ 	.word	0x000000ff
        /*01bc*/ 	.word	0x000001e0
        /*01c0*/ 	.short	0x0100
        /*01c2*/ 	.byte	0x05
	.zero		1


	//   ....[14]....
        /*01c4*/ 	.word	0x000006b0
        /*01c8*/ 	.word	0x000000ff
        /*01cc*/ 	.word	0x00000038
        /*01d0*/ 	.short	0x0100
        /*01d2*/ 	.byte	0x05
	.zero		1


	//   ....[15]....
        /*01d4*/ 	.word	0x000006c0
        /*01d8*/ 	.word	0x000000ff
        /*01dc*/ 	.word	0x000001e8
        /*01e0*/ 	.short	0x0100
        /*01e2*/ 	.byte	0x05
	.zero		1


	//   ....[16]....
        /*01e4*/ 	.word	0x000006d0
        /*01e8*/ 	.word	0x000000ff
        /*01ec*/ 	.word	0x00000040
        /*01f0*/ 	.short	0x0100
        /*01f2*/ 	.byte	0x05
	.zero		1


	//   ....[17]....
        /*01f4*/ 	.word	0x000006e0
        /*01f8*/ 	.word	0x000000ff
        /*01fc*/ 	.word	0x000001f0
        /*0200*/ 	.short	0x0100
        /*0202*/ 	.byte	0x05
	.zero		1


	//   ....[18]....
        /*0204*/ 	.word	0x000006f0
        /*0208*/ 	.word	0x000000ff
        /*020c*/ 	.word	0x00000048
        /*0210*/ 	.short	0x0100
        /*0212*/ 	.byte	0x05
	.zero		1


	//   ....[19]....
        /*0214*/ 	.word	0x00000700
        /*0218*/ 	.word	0x000000ff
        /*021c*/ 	.word	0x000001f8
        /*0220*/ 	.short	0x0100
        /*0222*/ 	.byte	0x05
	.zero		1


	//   ....[20]....
        /*0224*/ 	.word	0x00000710
        /*0228*/ 	.word	0x000000ff
        /*022c*/ 	.word	0x00000050
        /*0230*/ 	.short	0x0100
        /*0232*/ 	.byte	0x05
	.zero		1


	//   ....[21]....
        /*0234*/ 	.word	0x00000720
        /*0238*/ 	.word	0x000000ff
        /*023c*/ 	.word	0x00000200
        /*0240*/ 	.short	0x0100
        /*0242*/ 	.byte	0x05
	.zero		1


	//   ....[22]....
        /*0244*/ 	.word	0x00000730
        /*0248*/ 	.word	0x000000ff
        /*024c*/ 	.word	0x00000058
        /*0250*/ 	.short	0x0100
        /*0252*/ 	.byte	0x05
	.zero		1


	//   ....[23]....
        /*0254*/ 	.word	0x00000740
        /*0258*/ 	.word	0x000000ff
        /*025c*/ 	.word	0x00000208
        /*0260*/ 	.short	0x0100
        /*0262*/ 	.byte	0x05
	.zero		1


	//   ....[24]....
        /*0264*/ 	.word	0x00000750
        /*0268*/ 	.word	0x000000ff
        /*026c*/ 	.word	0x00000060
        /*0270*/ 	.short	0x0100
        /*0272*/ 	.byte	0x05
	.zero		1


	//   ....[25]....
        /*0274*/ 	.word	0x00000760
        /*0278*/ 	.word	0x000000ff
        /*027c*/ 	.word	0x00000210
        /*0280*/ 	.short	0x0100
        /*0282*/ 	.byte	0x05
	.zero		1


	//   ....[26]....
        /*0284*/ 	.word	0x00000770
        /*0288*/ 	.word	0x000000ff
        /*028c*/ 	.word	0x00000068
        /*0290*/ 	.short	0x0100
        /*0292*/ 	.byte	0x05
	.zero		1


	//   ....[27]....
        /*0294*/ 	.word	0x00000780
        /*0298*/ 	.word	0x000000ff
        /*029c*/ 	.word	0x00000218
        /*02a0*/ 	.short	0x0100
        /*02a2*/ 	.byte	0x05
	.zero		1


	//   ....[28]....
        /*02a4*/ 	.word	0x00000790
        /*02a8*/ 	.word	0x000000ff
        /*02ac*/ 	.word	0x00000070
        /*02b0*/ 	.short	0x0100
        /*02b2*/ 	.byte	0x05
	.zero		1


	//   ....[29]....
        /*02b4*/ 	.word	0x000007a0
        /*02b8*/ 	.word	0x000000ff
        /*02bc*/ 	.word	0x00000220
        /*02c0*/ 	.short	0x0100
        /*02c2*/ 	.byte	0x05
	.zero		1


	//   ....[30]....
        /*02c4*/ 	.word	0x000007b0
        /*02c8*/ 	.word	0x000000ff
        /*02cc*/ 	.word	0x00000078
        /*02d0*/ 	.short	0x0100
        /*02d2*/ 	.byte	0x05
	.zero		1


	//   ....[31]....
        /*02d4*/ 	.word	0x000007c0
        /*02d8*/ 	.word	0x000000ff
        /*02dc*/ 	.word	0x00000228
        /*02e0*/ 	.short	0x0100
        /*02e2*/ 	.byte	0x05
	.zero		1


	//   ....[32]....
        /*02e4*/ 	.word	0x000007d0
        /*02e8*/ 	.word	0x000000ff
        /*02ec*/ 	.word	0x00000080
        /*02f0*/ 	.short	0x0100
        /*02f2*/ 	.byte	0x05
	.zero		1


	//   ....[33]....
        /*02f4*/ 	.word	0x000007e0
        /*02f8*/ 	.word	0x000000ff
        /*02fc*/ 	.word	0x00000230
        /*0300*/ 	.short	0x0100
        /*0302*/ 	.byte	0x05
	.zero		1


	//   ....[34]....
        /*0304*/ 	.word	0x000007f0
        /*0308*/ 	.word	0x000000ff
        /*030c*/ 	.word	0x00000088
        /*0310*/ 	.short	0x0100
        /*0312*/ 	.byte	0x05
	.zero		1


	//   ....[35]....
        /*0314*/ 	.word	0x00000800
        /*0318*/ 	.word	0x000000ff
        /*031c*/ 	.word	0x00000238
        /*0320*/ 	.short	0x0100
        /*0322*/ 	.byte	0x05
	.zero		1


	//   ....[36]....
        /*0324*/ 	.word	0x00000810
        /*0328*/ 	.word	0x000000ff
        /*032c*/ 	.word	0x00000090
        /*0330*/ 	.short	0x0100
        /*0332*/ 	.byte	0x05
	.zero		1


	//   ....[37]....
        /*0334*/ 	.word	0x00000820
        /*0338*/ 	.word	0x000000ff
        /*033c*/ 	.word	0x00000240
        /*0340*/ 	.short	0x0100
        /*0342*/ 	.byte	0x05
	.zero		1


	//   ....[38]....
        /*0344*/ 	.word	0x00000830
        /*0348*/ 	.word	0x000000ff
        /*034c*/ 	.word	0x00000098
        /*0350*/ 	.short	0x0100
        /*0352*/ 	.byte	0x05
	.zero		1


	//   ....[39]....
        /*0354*/ 	.word	0x00000840
        /*0358*/ 	.word	0x000000ff
        /*035c*/ 	.word	0x00000248
        /*0360*/ 	.short	0x0100
        /*0362*/ 	.byte	0x05
	.zero		1


	//   ....[40]....
        /*0364*/ 	.word	0x00000850
        /*0368*/ 	.word	0x000000ff
        /*036c*/ 	.word	0x000000a0
        /*0370*/ 	.short	0x0100
        /*0372*/ 	.byte	0x05
	.zero		1


	//   ....[41]....
        /*0374*/ 	.word	0x00000860
        /*0378*/ 	.word	0x000000ff
        /*037c*/ 	.word	0x00000250
        /*0380*/ 	.short	0x0100
        /*0382*/ 	.byte	0x05
	.zero		1


	//   ....[42]....
        /*0384*/ 	.word	0x00000870
        /*0388*/ 	.word	0x000000ff
        /*038c*/ 	.word	0x000000a8
        /*0390*/ 	.short	0x0100
        /*0392*/ 	.byte	0x05
	.zero		1


	//   ....[43]....
        /*0394*/ 	.word	0x00000880
        /*0398*/ 	.word	0x000000ff
        /*039c*/ 	.word	0x00000258
        /*03a0*/ 	.short	0x0100
        /*03a2*/ 	.byte	0x05
	.zero		1


	//   ....[44]....
        /*03a4*/ 	.word	0x00000890
        /*03a8*/ 	.word	0x000000ff
        /*03ac*/ 	.word	0x000000b0
        /*03b0*/ 	.short	0x0100
        /*03b2*/ 	.byte	0x05
	.zero		1


	//   ....[45]....
        /*03b4*/ 	.word	0x000008a0
        /*03b8*/ 	.word	0x000000ff
        /*03bc*/ 	.word	0x00000260
        /*03c0*/ 	.short	0x0100
        /*03c2*/ 	.byte	0x05
	.zero		1


	//   ....[46]....
        /*03c4*/ 	.word	0x000008b0
        /*03c8*/ 	.word	0x000000ff
        /*03cc*/ 	.word	0x000000b8
        /*03d0*/ 	.short	0x0100
        /*03d2*/ 	.byte	0x05
	.zero		1


	//   ....[47]....
        /*03d4*/ 	.word	0x000008c0
        /*03d8*/ 	.word	0x000000ff
        /*03dc*/ 	.word	0x00000268
        /*03e0*/ 	.short	0x0100
        /*03e2*/ 	.byte	0x05
	.zero		1


	//   ....[48]....
        /*03e4*/ 	.word	0x000008d0
        /*03e8*/ 	.word	0x000000ff
        /*03ec*/ 	.word	0x000000c0
        /*03f0*/ 	.short	0x0100
        /*03f2*/ 	.byte	0x05
	.zero		1


	//   ....[49]....
        /*03f4*/ 	.word	0x000008e0
        /*03f8*/ 	.word	0x000000ff
        /*03fc*/ 	.word	0x00000270
        /*0400*/ 	.short	0x0100
        /*0402*/ 	.byte	0x05
	.zero		1


	//   ....[50]....
        /*0404*/ 	.word	0x000008f0
        /*0408*/ 	.word	0x000000ff
        /*040c*/ 	.word	0x000000c8
        /*0410*/ 	.short	0x0100
        /*0412*/ 	.byte	0x05
	.zero		1


	//   ....[51]....
        /*0414*/ 	.word	0x00000900
        /*0418*/ 	.word	0x000000ff
        /*041c*/ 	.word	0x00000278
        /*0420*/ 	.short	0x0100
        /*0422*/ 	.byte	0x05
	.zero		1


	//   ....[52]....
        /*0424*/ 	.word	0x00000910
        /*0428*/ 	.word	0x000000ff
        /*042c*/ 	.word	0x000000d0
        /*0430*/ 	.short	0x0100
        /*0432*/ 	.byte	0x05
	.zero		1


	//   ....[53]....
        /*0434*/ 	.word	0x00000920
        /*0438*/ 	.word	0x000000ff
        /*043c*/ 	.word	0x00000280
        /*0440*/ 	.short	0x0100
        /*0442*/ 	.byte	0x05
	.zero		1


	//   ....[54]....
        /*0444*/ 	.word	0x00000930
        /*0448*/ 	.word	0x000000ff
        /*044c*/ 	.word	0x000000d8
        /*0450*/ 	.short	0x0100
        /*0452*/ 	.byte	0x05
	.zero		1


	//   ....[55]....
        /*0454*/ 	.word	0x00000940
        /*0458*/ 	.word	0x000000ff
        /*045c*/ 	.word	0x00000288
        /*0460*/ 	.short	0x0100
        /*0462*/ 	.byte	0x05
	.zero		1


	//   ....[56]....
        /*0464*/ 	.word	0x00000950
        /*0468*/ 	.word	0x000000ff
        /*046c*/ 	.word	0x000000e0
        /*0470*/ 	.short	0x0100
        /*0472*/ 	.byte	0x05
	.zero		1


	//   ....[57]....
        /*0474*/ 	.word	0x00000960
        /*0478*/ 	.word	0x000000ff
        /*047c*/ 	.word	0x00000290
        /*0480*/ 	.short	0x0100
        /*0482*/ 	.byte	0x05
	.zero		1


	//   ....[58]....
        /*0484*/ 	.word	0x00000970
        /*0488*/ 	.word	0x000000ff
        /*048c*/ 	.word	0x000000e8
        /*0490*/ 	.short	0x0100
        /*0492*/ 	.byte	0x05
	.zero		1


	//   ....[59]....
        /*0494*/ 	.word	0x00000980
        /*0498*/ 	.word	0x000000ff
        /*049c*/ 	.word	0x00000298
        /*04a0*/ 	.short	0x0100
        /*04a2*/ 	.byte	0x05
	.zero		1


	//   ....[60]....
        /*04a4*/ 	.word	0x00000990
        /*04a8*/ 	.word	0x000000ff
        /*04ac*/ 	.word	0x000000f0
        /*04b0*/ 	.short	0x0100
        /*04b2*/ 	.byte	0x05
	.zero		1


	//   ....[61]....
        /*04b4*/ 	.word	0x000009a0
        /*04b8*/ 	.word	0x000000ff
        /*04bc*/ 	.word	0x000002a0
        /*04c0*/ 	.short	0x0100
        /*04c2*/ 	.byte	0x05
	.zero		1


	//   ....[62]....
        /*04c4*/ 	.word	0x000009b0
        /*04c8*/ 	.word	0x000000ff
        /*04cc*/ 	.word	0x000000f8
        /*04d0*/ 	.short	0x0100
        /*04d2*/ 	.byte	0x05
	.zero		1


	//   ....[63]....
        /*04d4*/ 	.word	0x000009c0
        /*04d8*/ 	.word	0x000000ff
        /*04dc*/ 	.word	0x000002a8
        /*04e0*/ 	.short	0x0100
        /*04e2*/ 	.byte	0x05
	.zero		1


	//   ....[64]....
        /*04e4*/ 	.word	0x000009d0
        /*04e8*/ 	.word	0x000000ff
        /*04ec*/ 	.word	0x00000100
        /*04f0*/ 	.short	0x0100
        /*04f2*/ 	.byte	0x05
	.zero		1


	//   ....[65]....
        /*04f4*/ 	.word	0x000009e0
        /*04f8*/ 	.word	0x000000ff
        /*04fc*/ 	.word	0x000002b0
        /*0500*/ 	.short	0x0100
        /*0502*/ 	.byte	0x05
	.zero		1


	//   ....[66]....
        /*0504*/ 	.word	0x000009f0
        /*0508*/ 	.word	0x000000ff
        /*050c*/ 	.word	0x00000108
        /*0510*/ 	.short	0x0100
        /*0512*/ 	.byte	0x05
	.zero		1


	//   ....[67]....
        /*0514*/ 	.word	0x00000a00
        /*0518*/ 	.word	0x000000ff
        /*051c*/ 	.word	0x000002b8
        /*0520*/ 	.short	0x0100
        /*0522*/ 	.byte	0x05
	.zero		1


	//   ....[68]....
        /*0524*/ 	.word	0x00000a10
        /*0528*/ 	.word	0x000000ff
        /*052c*/ 	.word	0x00000110
        /*0530*/ 	.short	0x0100
        /*0532*/ 	.byte	0x05
	.zero		1


	//   ....[69]....
        /*0534*/ 	.word	0x00000a20
        /*0538*/ 	.word	0x000000ff
        /*053c*/ 	.word	0x000002c0
        /*0540*/ 	.short	0x0100
        /*0542*/ 	.byte	0x05
	.zero		1


	//   ....[70]....
        /*0544*/ 	.word	0x00000a30
        /*0548*/ 	.word	0x000000ff
        /*054c*/ 	.word	0x00000118
        /*0550*/ 	.short	0x0100
        /*0552*/ 	.byte	0x05
	.zero		1


	//   ....[71]....
        /*0554*/ 	.word	0x00000a40
        /*0558*/ 	.word	0x000000ff
        /*055c*/ 	.word	0x000002c8
        /*0560*/ 	.short	0x0100
        /*0562*/ 	.byte	0x05
	.zero		1


	//   ....[72]....
        /*0564*/ 	.word	0x00000a50
        /*0568*/ 	.word	0x000000ff
        /*056c*/ 	.word	0x00000120
        /*0570*/ 	.short	0x0100
        /*0572*/ 	.byte	0x05
	.zero		1


	//   ....[73]....
        /*0574*/ 	.word	0x00000a60
        /*0578*/ 	.word	0x000000ff
        /*057c*/ 	.word	0x000002d0
        /*0580*/ 	.short	0x0100
        /*0582*/ 	.byte	0x05
	.zero		1


	//   ....[74]....
        /*0584*/ 	.word	0x00000a70
        /*0588*/ 	.word	0x000000ff
        /*058c*/ 	.word	0x00000128
        /*0590*/ 	.short	0x0100
        /*0592*/ 	.byte	0x05
	.zero		1


	//   ....[75]....
        /*0594*/ 	.word	0x00000a80
        /*0598*/ 	.word	0x000000ff
        /*059c*/ 	.word	0x000002d8
        /*05a0*/ 	.short	0x0100
        /*05a2*/ 	.byte	0x05
	.zero		1


	//   ....[76]....
        /*05a4*/ 	.word	0x00000a90
        /*05a8*/ 	.word	0x000000ff
        /*05ac*/ 	.word	0x00000130
        /*05b0*/ 	.short	0x0100
        /*05b2*/ 	.byte	0x05
	.zero		1


	//   ....[77]....
        /*05b4*/ 	.word	0x00000aa0
        /*05b8*/ 	.word	0x000000ff
        /*05bc*/ 	.word	0x000002e0
        /*05c0*/ 	.short	0x0100
        /*05c2*/ 	.byte	0x05
	.zero		1


	//   ....[78]....
        /*05c4*/ 	.word	0x00000ab0
        /*05c8*/ 	.word	0x000000ff
        /*05cc*/ 	.word	0x00000138
        /*05d0*/ 	.short	0x0100
        /*05d2*/ 	.byte	0x05
	.zero		1


	//   ....[79]....
        /*05d4*/ 	.word	0x00000ac0
        /*05d8*/ 	.word	0x000000ff
        /*05dc*/ 	.word	0x000002e8
        /*05e0*/ 	.short	0x0100
        /*05e2*/ 	.byte	0x05
	.zero		1


	//   ....[80]....
        /*05e4*/ 	.word	0x00000ad0
        /*05e8*/ 	.word	0x000000ff
        /*05ec*/ 	.word	0x00000140
        /*05f0*/ 	.short	0x0100
        /*05f2*/ 	.byte	0x05
	.zero		1


	//   ....[81]....
        /*05f4*/ 	.word	0x00000ae0
        /*05f8*/ 	.word	0x000000ff
        /*05fc*/ 	.word	0x000002f0
        /*0600*/ 	.short	0x0100
        /*0602*/ 	.byte	0x05
	.zero		1


	//   ....[82]....
        /*0604*/ 	.word	0x00000af0
        /*0608*/ 	.word	0x000000ff
        /*060c*/ 	.word	0x00000148
        /*0610*/ 	.short	0x0100
        /*0612*/ 	.byte	0x05
	.zero		1


	//   ....[83]....
        /*0614*/ 	.word	0x00000b00
        /*0618*/ 	.word	0x000000ff
        /*061c*/ 	.word	0x000002f8
        /*0620*/ 	.short	0x0100
        /*0622*/ 	.byte	0x05
	.zero		1


	//   ....[84]....
        /*0624*/ 	.word	0x00000b10
        /*0628*/ 	.word	0x000000ff
        /*062c*/ 	.word	0x00000150
        /*0630*/ 	.short	0x0100
        /*0632*/ 	.byte	0x05
	.zero		1


	//   ....[85]....
        /*0634*/ 	.word	0x00000b20
        /*0638*/ 	.word	0x000000ff
        /*063c*/ 	.word	0x00000300
        /*0640*/ 	.short	0x0100
        /*0642*/ 	.byte	0x05
	.zero		1


	//   ....[86]....
        /*0644*/ 	.word	0x00000b30
        /*0648*/ 	.word	0x000000ff
        /*064c*/ 	.word	0x00000158
        /*0650*/ 	.short	0x0100
        /*0652*/ 	.byte	0x05
	.zero		1


	//   ....[87]....
        /*0654*/ 	.word	0x00000b40
        /*0658*/ 	.word	0x000000ff
        /*065c*/ 	.word	0x00000308
        /*0660*/ 	.short	0x0100
        /*0662*/ 	.byte	0x05
	.zero		1


	//   ....[88]....
        /*0664*/ 	.word	0x00000b50
        /*0668*/ 	.word	0x000000ff
        /*066c*/ 	.word	0x00000160
        /*0670*/ 	.short	0x0100
        /*0672*/ 	.byte	0x05
	.zero		1


	//   ....[89]....
        /*0674*/ 	.word	0x00000b60
        /*0678*/ 	.word	0x000000ff
        /*067c*/ 	.word	0x00000310
        /*0680*/ 	.short	0x0100
        /*0682*/ 	.byte	0x05
	.zero		1


	//   ....[90]....
        /*0684*/ 	.word	0x00000b70
        /*0688*/ 	.word	0x000000ff
        /*068c*/ 	.word	0x00000168
        /*0690*/ 	.short	0x0100
        /*0692*/ 	.byte	0x05
	.zero		1


	//   ....[91]....
        /*0694*/ 	.word	0x00000b80
        /*0698*/ 	.word	0x000000ff
        /*069c*/ 	.word	0x00000318
        /*06a0*/ 	.short	0x0100
        /*06a2*/ 	.byte	0x05
	.zero		1


	//   ....[92]....
        /*06a4*/ 	.word	0x00000b90
        /*06a8*/ 	.word	0x000000ff
        /*06ac*/ 	.word	0x00000170
        /*06b0*/ 	.short	0x0100
        /*06b2*/ 	.byte	0x05
	.zero		1


	//   ....[93]....
        /*06b4*/ 	.word	0x00000ba0
        /*06b8*/ 	.word	0x000000ff
        /*06bc*/ 	.word	0x00000320
        /*06c0*/ 	.short	0x0100
        /*06c2*/ 	.byte	0x05
	.zero		1


	//   ....[94]....
        /*06c4*/ 	.word	0x00000bb0
        /*06c8*/ 	.word	0x000000ff
        /*06cc*/ 	.word	0x00000178
        /*06d0*/ 	.short	0x0100
        /*06d2*/ 	.byte	0x05
	.zero		1


	//   ....[95]....
        /*06d4*/ 	.word	0x00000bc0
        /*06d8*/ 	.word	0x000000ff
        /*06dc*/ 	.word	0x00000328
        /*06e0*/ 	.short	0x0100
        /*06e2*/ 	.byte	0x05
	.zero		1


	//   ....[96]....
        /*06e4*/ 	.word	0x00000bd0
        /*06e8*/ 	.word	0x000000ff
        /*06ec*/ 	.word	0x00000180
        /*06f0*/ 	.short	0x0100
        /*06f2*/ 	.byte	0x05
	.zero		1


	//   ....[97]....
        /*06f4*/ 	.word	0x00000be0
        /*06f8*/ 	.word	0x000000ff
        /*06fc*/ 	.word	0x00000330
        /*0700*/ 	.short	0x0100
        /*0702*/ 	.byte	0x05
	.zero		1


	//   ....[98]....
        /*0704*/ 	.word	0x00000bf0
        /*0708*/ 	.word	0x000000ff
        /*070c*/ 	.word	0x00000188
        /*0710*/ 	.short	0x0100
        /*0712*/ 	.byte	0x05
	.zero		1


	//   ....[99]....
        /*0714*/ 	.word	0x00000c00
        /*0718*/ 	.word	0x000000ff
        /*071c*/ 	.word	0x00000338
        /*0720*/ 	.short	0x0100
        /*0722*/ 	.byte	0x05
	.zero		1


	//   ....[100]....
        /*0724*/ 	.word	0x00000c10
        /*0728*/ 	.word	0x000000ff
        /*072c*/ 	.word	0x00000190
        /*0730*/ 	.short	0x0100
        /*0732*/ 	.byte	0x05
	.zero		1


	//   ....[101]....
        /*0734*/ 	.word	0x00000c20
        /*0738*/ 	.word	0x000000ff
        /*073c*/ 	.word	0x00000340
        /*0740*/ 	.short	0x0100
        /*0742*/ 	.byte	0x05
	.zero		1


	//   ....[102]....
        /*0744*/ 	.word	0x00000c30
        /*0748*/ 	.word	0x000000ff
        /*074c*/ 	.word	0x00000198
        /*0750*/ 	.short	0x0100
        /*0752*/ 	.byte	0x05
	.zero		1


	//   ....[103]....
        /*0754*/ 	.word	0x00000c40
        /*0758*/ 	.word	0x000000ff
        /*075c*/ 	.word	0x00000348
        /*0760*/ 	.short	0x0100
        /*0762*/ 	.byte	0x05
	.zero		1


	//   ....[104]....
        /*0764*/ 	.word	0x00000c50
        /*0768*/ 	.word	0x000000ff
        /*076c*/ 	.word	0x000001a0
        /*0770*/ 	.short	0x0100
        /*0772*/ 	.byte	0x05
	.zero		1


	//   ....[105]....
        /*0774*/ 	.word	0x00000c60
        /*0778*/ 	.word	0x000000ff
        /*077c*/ 	.word	0x00000350
        /*0780*/ 	.short	0x0100
        /*0782*/ 	.byte	0x05
	.zero		1


	//   ....[106]....
        /*0784*/ 	.word	0x00000c70
        /*0788*/ 	.word	0x000000ff
        /*078c*/ 	.word	0x000001a8
        /*0790*/ 	.short	0x0100
        /*0792*/ 	.byte	0x05
	.zero		1


	//   ....[107]....
        /*0794*/ 	.word	0x00000c80
        /*0798*/ 	.word	0x000000ff
        /*079c*/ 	.word	0x00000358
        /*07a0*/ 	.short	0x0100
        /*07a2*/ 	.byte	0x05
	.zero		1


	//   ....[108]....
        /*07a4*/ 	.word	0x00000dc0
        /*07a8*/ 	.word	0x000000ff
        /*07ac*/ 	.word	0x00000360
        /*07b0*/ 	.short	0x0100
        /*07b2*/ 	.byte	0x06
	.zero		1


	//   ....[109]....
        /*07b4*/ 	.word	0x00000dd0
        /*07b8*/ 	.word	0x000000ff
        /*07bc*/ 	.word	0x00000368
        /*07c0*/ 	.short	0x0100
        /*07c2*/ 	.byte	0x06
	.zero		1


	//   ....[110]....
        /*07c4*/ 	.word	0x00000ec0
        /*07c8*/ 	.word	0x000000ff
        /*07cc*/ 	.word	0x00000370
        /*07d0*/ 	.short	0x0100
        /*07d2*/ 	.byte	0x05
	.zero		1


	//   ....[111]....
        /*07d4*/ 	.word	0x00000ed0
        /*07d8*/ 	.word	0x000000ff
        /*07dc*/ 	.word	0x00000378
        /*07e0*/ 	.short	0x0100
        /*07e2*/ 	.byte	0x05
	.zero		1


	//   ....[112]....
        /*07e4*/ 	.word	0x00001010
        /*07e8*/ 	.word	0x000000ff
        /*07ec*/ 	.word	0x00000380
        /*07f0*/ 	.short	0x0100
        /*07f2*/ 	.byte	0x05
	.zero		1


	//   ....[113]....
        /*07f4*/ 	.word	0x00001020
        /*07f8*/ 	.word	0x000000ff
        /*07fc*/ 	.word	0x00000390
        /*0800*/ 	.short	0x0100
        /*0802*/ 	.byte	0x05
	.zero		1


	//   ....[114]....
        /*0804*/ 	.word	0x00001030
        /*0808*/ 	.word	0x000000ff
        /*080c*/ 	.word	0x00000388
        /*0810*/ 	.short	0x0100
        /*0812*/ 	.byte	0x05
	.zero		1


	//   ....[115]....
        /*0814*/ 	.word	0x00001040
        /*0818*/ 	.word	0x000000ff
        /*081c*/ 	.word	0x00000398
        /*0820*/ 	.short	0x0100
        /*0822*/ 	.byte	0x05
	.zero		1


	//   ....[116]....
        /*0824*/ 	.word	0x00001170
        /*0828*/ 	.word	0x000000ff
        /*082c*/ 	.word	0x000003a0
        /*0830*/ 	.short	0x0100
        /*0832*/ 	.byte	0x06
	.zero		1


	//   ....[117]....
        /*0834*/ 	.word	0x00001180
        /*0838*/ 	.word	0x000000ff
        /*083c*/ 	.word	0x000003c0
        /*0840*/ 	.short	0x0100
        /*0842*/ 	.byte	0x06
	.zero		1


	//   ....[118]....
        /*0844*/ 	.word	0x00001190
        /*0848*/ 	.word	0x000000ff
        /*084c*/ 	.word	0x000003a8
        /*0850*/ 	.short	0x0100
        /*0852*/ 	.byte	0x06
	.zero		1


	//   ....[119]....
        /*0854*/ 	.word	0x000011a0
        /*0858*/ 	.word	0x000000ff
        /*085c*/ 	.word	0x000003c8
        /*0860*/ 	.short	0x0100
        /*0862*/ 	.byte	0x06
	.zero		1


	//   ....[120]....
        /*0864*/ 	.word	0x000011b0
        /*0868*/ 	.word	0x000000ff
        /*086c*/ 	.word	0x000003b0
        /*0870*/ 	.short	0x0100
        /*0872*/ 	.byte	0x06
	.zero		1


	//   ....[121]....
        /*0874*/ 	.word	0x000011c0
        /*0878*/ 	.word	0x000000ff
        /*087c*/ 	.word	0x000003d0
        /*0880*/ 	.short	0x0100
        /*0882*/ 	.byte	0x06
	.zero		1


	//   ....[122]....
        /*0884*/ 	.word	0x000011d0
        /*0888*/ 	.word	0x000000ff
        /*088c*/ 	.word	0x000003b8
        /*0890*/ 	.short	0x0100
        /*0892*/ 	.byte	0x06
	.zero		1


	//   ....[123]....
        /*0894*/ 	.word	0x000011e0
        /*0898*/ 	.word	0x000000ff
        /*089c*/ 	.word	0x000003d8
        /*08a0*/ 	.short	0x0100
        /*08a2*/ 	.byte	0x06
	.zero		1


	//   ....[124]....
        /*08a4*/ 	.word	0x000012d0
        /*08a8*/ 	.word	0x000000ff
        /*08ac*/ 	.word	0x000003e0
        /*08b0*/ 	.short	0x0100
        /*08b2*/ 	.byte	0x05
	.zero		1


	//   ....[125]....
        /*08b4*/ 	.word	0x000012e0
        /*08b8*/ 	.word	0x000000ff
        /*08bc*/ 	.word	0x000003f0
        /*08c0*/ 	.short	0x0100
        /*08c2*/ 	.byte	0x05
	.zero		1


	//   ....[126]....
        /*08c4*/ 	.word	0x000012f0
        /*08c8*/ 	.word	0x000000ff
        /*08cc*/ 	.word	0x000003e8
        /*08d0*/ 	.short	0x0100
        /*08d2*/ 	.byte	0x05
	.zero		1


	//   ....[127]....
        /*08d4*/ 	.word	0x00001300
        /*08d8*/ 	.word	0x000000ff
        /*08dc*/ 	.word	0x000003f8
        /*08e0*/ 	.short	0x0100
        /*08e2*/ 	.byte	0x05
	.zero		1


	//   ....[128]....
        /*08e4*/ 	.word	0x00001bd0
        /*08e8*/ 	.word	0x00000003
        /*08ec*/ 	.word	0x000003f0
        /*08f0*/ 	.short	0x010a
        /*08f2*/ 	.byte	0xff
	.zero		1


	//   ....[129]....
        /*08f4*/ 	.word	0x00001c00
        /*08f8*/ 	.word	0x00000003
        /*08fc*/ 	.word	0x000003e0
        /*0900*/ 	.short	0x0101
        /*0902*/ 	.byte	0xff
	.zero		1


	//   ....[130]....
        /*0904*/ 	.word	0x00001cd0
        /*0908*/ 	.word	0x000000ff
        /*090c*/ 	.word	0x000001b0
        /*0910*/ 	.short	0x010a
        /*0912*/ 	.byte	0x08
	.zero		1


	//   ....[131]....
        /*0914*/ 	.word	0x00001d70
        /*0918*/ 	.word	0x000000ff
        /*091c*/ 	.word	0x000001b0
        /*0920*/ 	.short	0x010a
        /*0922*/ 	.byte	0x21
	.zero		1


	//   ....[132]....
        /*0924*/ 	.word	0x00001ed0
        /*0928*/ 	.word	0x000000ff
        /*092c*/ 	.word	0x000001b0
        /*0930*/ 	.short	0x010a
        /*0932*/ 	.byte	0x08
	.zero		1


	//   ....[133]....
        /*0934*/ 	.word	0x00001fc0
        /*0938*/ 	.word	0x000000ff
        /*093c*/ 	.word	0x00000378
        /*0940*/ 	.short	0x0101
        /*0942*/ 	.byte	0x04
	.zero		1


	//   ....[134]....
        /*0944*/ 	.word	0x00001fe0
        /*0948*/ 	.word	0x000000ff
        /*094c*/ 	.word	0x000001b0
        /*0950*/ 	.short	0x010a
        /*0952*/ 	.byte	0x08
	.zero		1


	//   ....[135]....
        /*0954*/ 	.word	0x00002060
        /*0958*/ 	.word	0x000000ff
        /*095c*/ 	.word	0x000001b0
        /*0960*/ 	.short	0x010a
        /*0962*/ 	.byte	0x11
	.zero		1


	//   ....[136]....
        /*0964*/ 	.word	0x000021c0
        /*0968*/ 	.word	0x000000ff
        /*096c*/ 	.word	0x000001b0
        /*0970*/ 	.short	0x010a
        /*0972*/ 	.byte	0x08
	.zero		1


	//   ....[137]....
        /*0974*/ 	.word	0x000022e0
        /*0978*/ 	.word	0x00000002
        /*097c*/ 	.word	0x00000380
        /*0980*/ 	.short	0x010a
        /*0982*/ 	.byte	0xff
	.zero		1


	//   ....[138]....
        /*0984*/ 	.word	0x000023a0
        /*0988*/ 	.word	0x00000002
        /*098c*/ 	.word	0x00000000
        /*0990*/ 	.short	0x0101
        /*0992*/ 	.byte	0xff
	.zero		1


	//   ....[139]....
        /*0994*/ 	.word	0x00002900
        /*0998*/ 	.word	0x000000ff
        /*099c*/ 	.word	0x00000000
        /*09a0*/ 	.short	0x010a
        /*09a2*/ 	.byte	0x05
	.zero		1


	//   ....[140]....
        /*09a4*/ 	.word	0x00002990
        /*09a8*/ 	.word	0x000000ff
        /*09ac*/ 	.word	0x00000000
        /*09b0*/ 	.short	0x010a
        /*09b2*/ 	.byte	0x05
	.zero		1


	//   ....[141]....
        /*09b4*/ 	.word	0x00002a20
        /*09b8*/ 	.word	0x000000ff
        /*09bc*/ 	.word	0x00000000
        /*09c0*/ 	.short	0x010a
        /*09c2*/ 	.byte	0x05
	.zero		1


	//   ....[142]....
        /*09c4*/ 	.word	0x00002ab0
        /*09c8*/ 	.word	0x000000ff
        /*09cc*/ 	.word	0x00000000
        /*09d0*/ 	.short	0x010a
        /*09d2*/ 	.byte	0x05
	.zero		1


	//   ....[143]....
        /*09d4*/ 	.word	0x00002b40
        /*09d8*/ 	.word	0x000000ff
        /*09dc*/ 	.word	0x00000000
        /*09e0*/ 	.short	0x010a
        /*09e2*/ 	.byte	0x05
	.zero		1


	//   ....[144]....
        /*09e4*/ 	.word	0x00002bd0
        /*09e8*/ 	.word	0x000000ff
        /*09ec*/ 	.word	0x00000000
        /*09f0*/ 	.short	0x010a
        /*09f2*/ 	.byte	0x05
	.zero		1


	//   ....[145]....
        /*09f4*/ 	.word	0x00002c60
        /*09f8*/ 	.word	0x000000ff
        /*09fc*/ 	.word	0x00000000
        /*0a00*/ 	.short	0x010a
        /*0a02*/ 	.byte	0x05
	.zero		1


	//   ....[146]....
        /*0a04*/ 	.word	0x00002cf0
        /*0a08*/ 	.word	0x000000ff
        /*0a0c*/ 	.word	0x00000000
        /*0a10*/ 	.short	0x010a
        /*0a12*/ 	.byte	0x05
	.zero		1


	//   ....[147]....
        /*0a14*/ 	.word	0x00002d80
        /*0a18*/ 	.word	0x000000ff
        /*0a1c*/ 	.word	0x00000000
        /*0a20*/ 	.short	0x010a
        /*0a22*/ 	.byte	0x05
	.zero		1


	//   ....[148]....
        /*0a24*/ 	.word	0x00002e10
        /*0a28*/ 	.word	0x000000ff
        /*0a2c*/ 	.word	0x00000000
        /*0a30*/ 	.short	0x010a
        /*0a32*/ 	.byte	0x05
	.zero		1


	//   ....[149]....
        /*0a34*/ 	.word	0x00002ea0
        /*0a38*/ 	.word	0x000000ff
        /*0a3c*/ 	.word	0x00000000
        /*0a40*/ 	.short	0x010a
        /*0a42*/ 	.byte	0x05
	.zero		1


	//   ....[150]....
        /*0a44*/ 	.word	0x00002f30
        /*0a48*/ 	.word	0x000000ff
        /*0a4c*/ 	.word	0x00000000
        /*0a50*/ 	.short	0x010a
        /*0a52*/ 	.byte	0x05
	.zero		1


	//   ....[151]....
        /*0a54*/ 	.word	0x00002fc0
        /*0a58*/ 	.word	0x000000ff
        /*0a5c*/ 	.word	0x00000000
        /*0a60*/ 	.short	0x010a
        /*0a62*/ 	.byte	0x05
	.zero		1


	//   ....[152]....
        /*0a64*/ 	.word	0x00003050
        /*0a68*/ 	.word	0x000000ff
        /*0a6c*/ 	.word	0x00000000
        /*0a70*/ 	.short	0x010a
        /*0a72*/ 	.byte	0x05
	.zero		1


	//   ....[153]....
        /*0a74*/ 	.word	0x000030e0
        /*0a78*/ 	.word	0x000000ff
        /*0a7c*/ 	.word	0x00000000
        /*0a80*/ 	.short	0x010a
        /*0a82*/ 	.byte	0x05
	.zero		1


	//   ....[154]....
        /*0a84*/ 	.word	0x00003170
        /*0a88*/ 	.word	0x000000ff
        /*0a8c*/ 	.word	0x00000000
        /*0a90*/ 	.short	0x010a
        /*0a92*/ 	.byte	0x05
	.zero		1


	//   ....[155]....
        /*0a94*/ 	.word	0x00003200
        /*0a98*/ 	.word	0x000000ff
        /*0a9c*/ 	.word	0x00000000
        /*0aa0*/ 	.short	0x010a
        /*0aa2*/ 	.byte	0x05
	.zero		1


	//   ....[156]....
        /*0aa4*/ 	.word	0x00003290
        /*0aa8*/ 	.word	0x000000ff
        /*0aac*/ 	.word	0x00000000
        /*0ab0*/ 	.short	0x010a
        /*0ab2*/ 	.byte	0x05
	.zero		1


	//   ....[157]....
        /*0ab4*/ 	.word	0x00003320
        /*0ab8*/ 	.word	0x000000ff
        /*0abc*/ 	.word	0x00000000
        /*0ac0*/ 	.short	0x010a
        /*0ac2*/ 	.byte	0x05
	.zero		1


	//   ....[158]....
        /*0ac4*/ 	.word	0x000033b0
        /*0ac8*/ 	.word	0x000000ff
        /*0acc*/ 	.word	0x00000000
        /*0ad0*/ 	.short	0x010a
        /*0ad2*/ 	.byte	0x05
	.zero		1


	//   ....[159]....
        /*0ad4*/ 	.word	0x00003440
        /*0ad8*/ 	.word	0x000000ff
        /*0adc*/ 	.word	0x00000000
        /*0ae0*/ 	.short	0x010a
        /*0ae2*/ 	.byte	0x05
	.zero		1


	//   ....[160]....
        /*0ae4*/ 	.word	0x000034d0
        /*0ae8*/ 	.word	0x000000ff
        /*0aec*/ 	.word	0x00000000
        /*0af0*/ 	.short	0x010a
        /*0af2*/ 	.byte	0x05
	.zero		1


	//   ....[161]....
        /*0af4*/ 	.word	0x00003560
        /*0af8*/ 	.word	0x000000ff
        /*0afc*/ 	.word	0x00000000
        /*0b00*/ 	.short	0x010a
        /*0b02*/ 	.byte	0x05
	.zero		1


	//   ....[162]....
        /*0b04*/ 	.word	0x000035f0
        /*0b08*/ 	.word	0x000000ff
        /*0b0c*/ 	.word	0x00000000
        /*0b10*/ 	.short	0x010a
        /*0b12*/ 	.byte	0x05
	.zero		1


	//   ....[163]....
        /*0b14*/ 	.word	0x00003680
        /*0b18*/ 	.word	0x000000ff
        /*0b1c*/ 	.word	0x00000000
        /*0b20*/ 	.short	0x010a
        /*0b22*/ 	.byte	0x05
	.zero		1


	//   ....[164]....
        /*0b24*/ 	.word	0x00003710
        /*0b28*/ 	.word	0x000000ff
        /*0b2c*/ 	.word	0x00000000
        /*0b30*/ 	.short	0x010a
        /*0b32*/ 	.byte	0x05
	.zero		1


	//   ....[165]....
        /*0b34*/ 	.word	0x000037a0
        /*0b38*/ 	.word	0x000000ff
        /*0b3c*/ 	.word	0x00000000
        /*0b40*/ 	.short	0x010a
        /*0b42*/ 	.byte	0x05
	.zero		1


	//   ....[166]....
        /*0b44*/ 	.word	0x00003830
        /*0b48*/ 	.word	0x000000ff
        /*0b4c*/ 	.word	0x00000000
        /*0b50*/ 	.short	0x010a
        /*0b52*/ 	.byte	0x05
	.zero		1


	//   ....[167]....
        /*0b54*/ 	.word	0x000038c0
        /*0b58*/ 	.word	0x000000ff
        /*0b5c*/ 	.word	0x00000000
        /*0b60*/ 	.short	0x010a
        /*0b62*/ 	.byte	0x05
	.zero		1


	//   ....[168]....
        /*0b64*/ 	.word	0x00003950
        /*0b68*/ 	.word	0x000000ff
        /*0b6c*/ 	.word	0x00000000
        /*0b70*/ 	.short	0x010a
        /*0b72*/ 	.byte	0x05
	.zero		1


	//   ....[169]....
        /*0b74*/ 	.word	0x000039e0
        /*0b78*/ 	.word	0x000000ff
        /*0b7c*/ 	.word	0x00000000
        /*0b80*/ 	.short	0x010a
        /*0b82*/ 	.byte	0x05
	.zero		1


	//   ....[170]....
        /*0b84*/ 	.word	0x00003a70
        /*0b88*/ 	.word	0x000000ff
        /*0b8c*/ 	.word	0x00000000
        /*0b90*/ 	.short	0x010a
        /*0b92*/ 	.byte	0x05
	.zero		1


	//   ....[171]....
        /*0b94*/ 	.word	0x00003b00
        /*0b98*/ 	.word	0x000000ff
        /*0b9c*/ 	.word	0x00000000
        /*0ba0*/ 	.short	0x010a
        /*0ba2*/ 	.byte	0x05
	.zero		1


	//   ....[172]....
        /*0ba4*/ 	.word	0x00003b90
        /*0ba8*/ 	.word	0x000000ff
        /*0bac*/ 	.word	0x00000000
        /*0bb0*/ 	.short	0x010a
        /*0bb2*/ 	.byte	0x05
	.zero		1


	//   ....[173]....
        /*0bb4*/ 	.word	0x00003c20
        /*0bb8*/ 	.word	0x000000ff
        /*0bbc*/ 	.word	0x00000000
        /*0bc0*/ 	.short	0x010a
        /*0bc2*/ 	.byte	0x05
	.zero		1


	//   ....[174]....
        /*0bc4*/ 	.word	0x00003cb0
        /*0bc8*/ 	.word	0x000000ff
        /*0bcc*/ 	.word	0x00000000
        /*0bd0*/ 	.short	0x010a
        /*0bd2*/ 	.byte	0x05
	.zero		1


	//   ....[175]....
        /*0bd4*/ 	.word	0x00003d40
        /*0bd8*/ 	.word	0x000000ff
        /*0bdc*/ 	.word	0x00000000
        /*0be0*/ 	.short	0x010a
        /*0be2*/ 	.byte	0x05
	.zero		1


	//   ....[176]....
        /*0be4*/ 	.word	0x00003dd0
        /*0be8*/ 	.word	0x000000ff
        /*0bec*/ 	.word	0x00000000
        /*0bf0*/ 	.short	0x010a
        /*0bf2*/ 	.byte	0x05
	.zero		1


	//   ....[177]....
        /*0bf4*/ 	.word	0x00003e60
        /*0bf8*/ 	.word	0x000000ff
        /*0bfc*/ 	.word	0x00000000
        /*0c00*/ 	.short	0x010a
        /*0c02*/ 	.byte	0x05
	.zero		1


	//   ....[178]....
        /*0c04*/ 	.word	0x00003ef0
        /*0c08*/ 	.word	0x000000ff
        /*0c0c*/ 	.word	0x00000000
        /*0c10*/ 	.short	0x010a
        /*0c12*/ 	.byte	0x05
	.zero		1


	//   ....[179]....
        /*0c14*/ 	.word	0x00003f80
        /*0c18*/ 	.word	0x000000ff
        /*0c1c*/ 	.word	0x00000000
        /*0c20*/ 	.short	0x010a
        /*0c22*/ 	.byte	0x05
	.zero		1


	//   ....[180]....
        /*0c24*/ 	.word	0x00004010
        /*0c28*/ 	.word	0x000000ff
        /*0c2c*/ 	.word	0x00000000
        /*0c30*/ 	.short	0x010a
        /*0c32*/ 	.byte	0x05
	.zero		1


	//   ....[181]....
        /*0c34*/ 	.word	0x000040a0
        /*0c38*/ 	.word	0x000000ff
        /*0c3c*/ 	.word	0x00000000
        /*0c40*/ 	.short	0x010a
        /*0c42*/ 	.byte	0x05
	.zero		1


	//   ....[182]....
        /*0c44*/ 	.word	0x00004130
        /*0c48*/ 	.word	0x000000ff
        /*0c4c*/ 	.word	0x00000000
        /*0c50*/ 	.short	0x010a
        /*0c52*/ 	.byte	0x05
	.zero		1


	//   ....[183]....
        /*0c54*/ 	.word	0x000041c0
        /*0c58*/ 	.word	0x000000ff
        /*0c5c*/ 	.word	0x00000000
        /*0c60*/ 	.short	0x010a
        /*0c62*/ 	.byte	0x05
	.zero		1


	//   ....[184]....
        /*0c64*/ 	.word	0x00004250
        /*0c68*/ 	.word	0x000000ff
        /*0c6c*/ 	.word	0x00000000
        /*0c70*/ 	.short	0x010a
        /*0c72*/ 	.byte	0x05
	.zero		1


	//   ....[185]....
        /*0c74*/ 	.word	0x000042e0
        /*0c78*/ 	.word	0x000000ff
        /*0c7c*/ 	.word	0x00000000
        /*0c80*/ 	.short	0x010a
        /*0c82*/ 	.byte	0x05
	.zero		1


	//   ....[186]....
        /*0c84*/ 	.word	0x00004370
        /*0c88*/ 	.word	0x000000ff
        /*0c8c*/ 	.word	0x00000000
        /*0c90*/ 	.short	0x010a
        /*0c92*/ 	.byte	0x05
	.zero		1


	//   ....[187]....
        /*0c94*/ 	.word	0x00004400
        /*0c98*/ 	.word	0x000000ff
        /*0c9c*/ 	.word	0x00000000
        /*0ca0*/ 	.short	0x010a
        /*0ca2*/ 	.byte	0x05
	.zero		1


	//   ....[188]....
        /*0ca4*/ 	.word	0x00004490
        /*0ca8*/ 	.word	0x000000ff
        /*0cac*/ 	.word	0x00000000
        /*0cb0*/ 	.short	0x010a
        /*0cb2*/ 	.byte	0x05
	.zero		1


	//   ....[189]....
        /*0cb4*/ 	.word	0x00004520
        /*0cb8*/ 	.word	0x000000ff
        /*0cbc*/ 	.word	0x00000000
        /*0cc0*/ 	.short	0x010a
        /*0cc2*/ 	.byte	0x05
	.zero		1


	//   ....[190]....
        /*0cc4*/ 	.word	0x000045b0
        /*0cc8*/ 	.word	0x000000ff
        /*0ccc*/ 	.word	0x00000000
        /*0cd0*/ 	.short	0x010a
        /*0cd2*/ 	.byte	0x05
	.zero		1


	//   ....[191]....
        /*0cd4*/ 	.word	0x00004640
        /*0cd8*/ 	.word	0x000000ff
        /*0cdc*/ 	.word	0x00000000
        /*0ce0*/ 	.short	0x010a
        /*0ce2*/ 	.byte	0x05
	.zero		1


	//   ....[192]....
        /*0ce4*/ 	.word	0x000046e0
        /*0ce8*/ 	.word	0x00000000
        /*0cec*/ 	.word	0x00000000
        /*0cf0*/ 	.short	0x010a
        /*0cf2*/ 	.byte	0xff
	.zero		1


	//   ....[193]....
        /*0cf4*/ 	.word	0x00004800
        /*0cf8*/ 	.word	0x00000000
        /*0cfc*/ 	.word	0x000003e0
        /*0d00*/ 	.short	0x010a
        /*0d02*/ 	.byte	0xff
	.zero		1


	//   ....[194]....
        /*0d04*/ 	.word	0x00004860
        /*0d08*/ 	.word	0x00000004
        /*0d0c*/ 	.word	0x00000000
        /*0d10*/ 	.short	0x0101
        /*0d12*/ 	.byte	0xff
	.zero		1


	//   ....[195]....
        /*0d14*/ 	.word	0x00004880
        /*0d18*/ 	.word	0x000000ff
        /*0d1c*/ 	.word	0x00000390
        /*0d20*/ 	.short	0x010a
        /*0d22*/ 	.byte	0x05
	.zero		1


	//   ....[196]....
        /*0d24*/ 	.word	0x000049a0
        /*0d28*/ 	.word	0x00000000
        /*0d2c*/ 	.word	0x00000380
        /*0d30*/ 	.short	0x010a
        /*0d32*/ 	.byte	0xff
	.zero		1


	//   ....[197]....
        /*0d34*/ 	.word	0x00004ab0
        /*0d38*/ 	.word	0x00000000
        /*0d3c*/ 	.word	0x00000000
        /*0d40*/ 	.short	0x0101
        /*0d42*/ 	.byte	0xff
	.zero		1


	//   ....[198]....
        /*0d44*/ 	.word	0x00004b40
        /*0d48*/ 	.word	0x000000ff
        /*0d4c*/ 	.word	0x00000390
        /*0d50*/ 	.short	0x0106
        /*0d52*/ 	.byte	0x05
	.zero		1


	//   ....[199]....
        /*0d54*/ 	.word	0x00004b60
        /*0d58*/ 	.word	0x000000ff
        /*0d5c*/ 	.word	0x00000390
        /*0d60*/ 	.short	0x010a
        /*0d62*/ 	.byte	0x05
	.zero		1


	//   ....[200]....
        /*0d64*/ 	.word	0x00004bf0
        /*0d68*/ 	.word	0x000000ff
        /*0d6c*/ 	.word	0x00000390
        /*0d70*/ 	.short	0x0106
        /*0d72*/ 	.byte	0x04
	.zero		1


	//   ....[201]....
        /*0d74*/ 	.word	0x00004c30
        /*0d78*/ 	.word	0x00000000
        /*0d7c*/ 	.word	0x00000390
        /*0d80*/ 	.short	0x010a
        /*0d82*/ 	.byte	0xff
	.zero		1


	//   ....[202]....
        /*0d84*/ 	.word	0x00005100
        /*0d88*/ 	.word	0x00000000
        /*0d8c*/ 	.word	0x00000380
        /*0d90*/ 	.short	0x010a
        /*0d92*/ 	.byte	0xff
	.zero		1


	//   ....[203]....
        /*0d94*/ 	.word	0x00005200
        /*0d98*/ 	.word	0x00000003
        /*0d9c*/ 	.word	0x00000000
        /*0da0*/ 	.short	0x0101
        /*0da2*/ 	.byte	0xff
	.zero		1


	//   ....[204]....
        /*0da4*/ 	.word	0x00005210
        /*0da8*/ 	.word	0x000000ff
        /*0dac*/ 	.word	0x00000000
        /*0db0*/ 	.short	0x010a
        /*0db2*/ 	.byte	0x04
	.zero		1


	//   ....[205]....
        /*0db4*/ 	.word	0x00005230
        /*0db8*/ 	.word	0x000000ff
        /*0dbc*/ 	.word	0x000003c0
        /*0dc0*/ 	.short	0x010a
        /*0dc2*/ 	.byte	0x09
	.zero		1


	//   ....[206]....
        /*0dc4*/ 	.word	0x00005370
        /*0dc8*/ 	.word	0x000000ff
        /*0dcc*/ 	.word	0x00000000
        /*0dd0*/ 	.short	0x010a
        /*0dd2*/ 	.byte	0x07
	.zero		1


	//   ....[207]....
        /*0dd4*/ 	.word	0x00005470
        /*0dd8*/ 	.word	0x000000ff
        /*0ddc*/ 	.word	0x00000000
        /*0de0*/ 	.short	0x010a
        /*0de2*/ 	.byte	0x04
	.zero		1


	//   ....[208]....
        /*0de4*/ 	.word	0x00005660
        /*0de8*/ 	.word	0x000000ff
        /*0dec*/ 	.word	0x00000000
        /*0df0*/ 	.short	0x010a
        /*0df2*/ 	.byte	0x05
	.zero		1


	//   ....[209]....
        /*0df4*/ 	.word	0x000056f0
        /*0df8*/ 	.word	0x000000ff
        /*0dfc*/ 	.word	0x00000000
        /*0e00*/ 	.short	0x010a
        /*0e02*/ 	.byte	0x05
	.zero		1


	//   ....[210]....
        /*0e04*/ 	.word	0x00005780
        /*0e08*/ 	.word	0x000000ff
        /*0e0c*/ 	.word	0x00000000
        /*0e10*/ 	.short	0x010a
        /*0e12*/ 	.byte	0x05
	.zero		1


	//   ....[211]....
        /*0e14*/ 	.word	0x00005810
        /*0e18*/ 	.word	0x000000ff
        /*0e1c*/ 	.word	0x00000000
        /*0e20*/ 	.short	0x010a
        /*0e22*/ 	.byte	0x07
	.zero		1


	//   ....[212]....
        /*0e24*/ 	.word	0x00005c50
        /*0e28*/ 	.word	0x00000000
        /*0e2c*/ 	.word	0x00000380
        /*0e30*/ 	.short	0x010a
        /*0e32*/ 	.byte	0xff
	.zero		1


	//   ....[213]....
        /*0e34*/ 	.word	0x00005d40
        /*0e38*/ 	.word	0x00000000
        /*0e3c*/ 	.word	0x00000000
        /*0e40*/ 	.short	0x0101
        /*0e42*/ 	.byte	0xff
	.zero		1


	//   ....[214]....
        /*0e44*/ 	.word	0x00006060
        /*0e48*/ 	.word	0x000000ff
        /*0e4c*/ 	.word	0x00000378
        /*0e50*/ 	.short	0x010a
        /*0e52*/ 	.byte	0x06
	.zero		1


	//   ....[215]....
        /*0e54*/ 	.word	0x000061e0
        /*0e58*/ 	.word	0x000000ff
        /*0e5c*/ 	.word	0x00000368
        /*0e60*/ 	.short	0x010a
        /*0e62*/ 	.byte	0x06
	.zero		1


	//   ....[216]....
        /*0e64*/ 	.word	0x00006510
        /*0e68*/ 	.word	0x000000ff
        /*0e6c*/ 	.word	0x00000360
        /*0e70*/ 	.short	0x010b
        /*0e72*/ 	.byte	0x06
	.zero		1


	//   ....[217]....
        /*0e74*/ 	.word	0x00006530
        /*0e78*/ 	.word	0x000000ff
        /*0e7c*/ 	.word	0x00000000
        /*0e80*/ 	.short	0x0101
        /*0e82*/ 	.byte	0x25
	.zero		1


	//   ....[218]....
        /*0e84*/ 	.word	0x00006570
        /*0e88*/ 	.word	0x00000000
        /*0e8c*/ 	.word	0x00000368
        /*0e90*/ 	.short	0x010a
        /*0e92*/ 	.byte	0xff
	.zero		1


	//   ....[219]....
        /*0e94*/ 	.word	0x000068d0
        /*0e98*/ 	.word	0x00000000
        /*0e9c*/ 	.word	0x00000380
        /*0ea0*/ 	.short	0x010a
        /*0ea2*/ 	.byte	0xff
	.zero		1


	//   ....[220]....
        /*0ea4*/ 	.word	0x000069e0
        /*0ea8*/ 	.word	0x00000000
        /*0eac*/ 	.word	0x00000000
        /*0eb0*/ 	.short	0x0101
        /*0eb2*/ 	.byte	0xff
	.zero		1


	//   ....[221]....
        /*0eb4*/ 	.word	0x00007390
        /*0eb8*/ 	.word	0x000000ff
        /*0ebc*/ 	.word	0x00000360
        /*0ec0*/ 	.short	0x010a
        /*0ec2*/ 	.byte	0x2b
	.zero		1


	//   ....[222]....
        /*0ec4*/ 	.word	0x000073b0
        /*0ec8*/ 	.word	0x0000005c
        /*0ecc*/ 	.word	0x000003a0
        /*0ed0*/ 	.short	0x010a
        /*0ed2*/ 	.byte	0xff
	.zero		1


	//   ....[223]....
        /*0ed4*/ 	.word	0x00007500
        /*0ed8*/ 	.word	0x000000ff
        /*0edc*/ 	.word	0x00000360
        /*0ee0*/ 	.short	0x010a
        /*0ee2*/ 	.byte	0x2b
	.zero		1


	//   ....[224]....
        /*0ee4*/ 	.word	0x000075e0
        /*0ee8*/ 	.word	0x000000ff
        /*0eec*/ 	.word	0x00000000
        /*0ef0*/ 	.short	0x0101
        /*0ef2*/ 	.byte	0x04
	.zero		1


	//   ....[225]....
        /*0ef4*/ 	.word	0x00007640
        /*0ef8*/ 	.word	0x0000005c
        /*0efc*/ 	.word	0x000003a0
        /*0f00*/ 	.short	0x010a
        /*0f02*/ 	.byte	0xff
	.zero		1


	//   ....[226]....
        /*0f04*/ 	.word	0x00007a10
        /*0f08*/ 	.word	0x000000ff
        /*0f0c*/ 	.word	0x00000000
        /*0f10*/ 	.short	0x0101
        /*0f12*/ 	.byte	0x05
	.zero		1


	//   ....[227]....
        /*0f14*/ 	.word	0x000082a0
        /*0f18*/ 	.word	0x00000003
        /*0f1c*/ 	.word	0x000003f0
        /*0f20*/ 	.short	0x010a
        /*0f22*/ 	.byte	0xff
	.zero		1


	//   ....[228]....
        /*0f24*/ 	.word	0x00008300
        /*0f28*/ 	.word	0x00000002
        /*0f2c*/ 	.word	0x000001b0
        /*0f30*/ 	.short	0x010a
        /*0f32*/ 	.byte	0xff
	.zero		1


	//   ....[229]....
        /*0f34*/ 	.word	0x00008360
        /*0f38*/ 	.word	0x00000002
        /*0f3c*/ 	.word	0x000001b0
        /*0f40*/ 	.short	0x010a
        /*0f42*/ 	.byte	0xff
	.zero		1


	//   ....[230]....
        /*0f44*/ 	.word	0x000083b0
        /*0f48*/ 	.word	0x00000002
        /*0f4c*/ 	.word	0x00000380
        /*0f50*/ 	.short	0x010a
        /*0f52*/ 	.byte	0xff
	.zero		1


	//   ....[231]....
        /*0f54*/ 	.word	0x00008410
        /*0f58*/ 	.word	0x00000000
        /*0f5c*/ 	.word	0x00000000
        /*0f60*/ 	.short	0x010a
        /*0f62*/ 	.byte	0xff
	.zero		1


	//   ....[232]....
        /*0f64*/ 	.word	0x00008470
        /*0f68*/ 	.word	0x00000000
        /*0f6c*/ 	.word	0x00000000
        /*0f70*/ 	.short	0x010a
        /*0f72*/ 	.byte	0xff
	.zero		1


	//   ....[233]....
        /*0f74*/ 	.word	0x000084d0
        /*0f78*/ 	.word	0x00000000
        /*0f7c*/ 	.word	0x00000000
        /*0f80*/ 	.short	0x010a
        /*0f82*/ 	.byte	0xff
	.zero		1


	//   ....[234]....
        /*0f84*/ 	.word	0x00008530
        /*0f88*/ 	.word	0x00000000
        /*0f8c*/ 	.word	0x00000000
        /*0f90*/ 	.short	0x010a
        /*0f92*/ 	.byte	0xff
	.zero		1


	//   ....[235]....
        /*0f94*/ 	.word	0x00008590
        /*0f98*/ 	.word	0x00000000
        /*0f9c*/ 	.word	0x00000000
        /*0fa0*/ 	.short	0x010a
        /*0fa2*/ 	.byte	0xff
	.zero		1


	//   ....[236]....
        /*0fa4*/ 	.word	0x000085f0
        /*0fa8*/ 	.word	0x00000000
        /*0fac*/ 	.word	0x00000000
        /*0fb0*/ 	.short	0x010a
        /*0fb2*/ 	.byte	0xff
	.zero		1


	//   ....[237]....
        /*0fb4*/ 	.word	0x00008650
        /*0fb8*/ 	.word	0x00000000
        /*0fbc*/ 	.word	0x00000000
        /*0fc0*/ 	.short	0x010a
        /*0fc2*/ 	.byte	0xff
	.zero		1


	//   ....[238]....
        /*0fc4*/ 	.word	0x000086b0
        /*0fc8*/ 	.word	0x00000000
        /*0fcc*/ 	.word	0x00000000
        /*0fd0*/ 	.short	0x010a
        /*0fd2*/ 	.byte	0xff
	.zero		1


	//   ....[239]....
        /*0fd4*/ 	.word	0x00008710
        /*0fd8*/ 	.word	0x00000000
        /*0fdc*/ 	.word	0x00000000
        /*0fe0*/ 	.short	0x010a
        /*0fe2*/ 	.byte	0xff
	.zero		1


	//   ....[240]....
        /*0fe4*/ 	.word	0x00008770
        /*0fe8*/ 	.word	0x00000000
        /*0fec*/ 	.word	0x00000000
        /*0ff0*/ 	.short	0x010a
        /*0ff2*/ 	.byte	0xff
	.zero		1


	//   ....[241]....
        /*0ff4*/ 	.word	0x000087d0
        /*0ff8*/ 	.word	0x00000000
        /*0ffc*/ 	.word	0x00000000
        /*1000*/ 	.short	0x010a
        /*1002*/ 	.byte	0xff
	.zero		1


	//   ....[242]....
        /*1004*/ 	.word	0x00008830
        /*1008*/ 	.word	0x00000000
        /*100c*/ 	.word	0x00000000
        /*1010*/ 	.short	0x010a
        /*1012*/ 	.byte	0xff
	.zero		1


	//   ....[243]....
        /*1014*/ 	.word	0x00008890
        /*1018*/ 	.word	0x00000000
        /*101c*/ 	.word	0x00000000
        /*1020*/ 	.short	0x010a
        /*1022*/ 	.byte	0xff
	.zero		1


	//   ....[244]....
        /*1024*/ 	.word	0x000088f0
        /*1028*/ 	.word	0x00000000
        /*102c*/ 	.word	0x00000000
        /*1030*/ 	.short	0x010a
        /*1032*/ 	.byte	0xff
	.zero		1


	//   ....[245]....
        /*1034*/ 	.word	0x00008950
        /*1038*/ 	.word	0x00000000
        /*103c*/ 	.word	0x00000000
        /*1040*/ 	.short	0x010a
        /*1042*/ 	.byte	0xff
	.zero		1


	//   ....[246]....
        /*1044*/ 	.word	0x000089b0
        /*1048*/ 	.word	0x00000000
        /*104c*/ 	.word	0x00000000
        /*1050*/ 	.short	0x010a
        /*1052*/ 	.byte	0xff
	.zero		1


	//   ....[247]....
        /*1054*/ 	.word	0x00008a10
        /*1058*/ 	.word	0x00000000
        /*105c*/ 	.word	0x00000000
        /*1060*/ 	.short	0x010a
        /*1062*/ 	.byte	0xff
	.zero		1


	//   ....[248]....
        /*1064*/ 	.word	0x00008a70
        /*1068*/ 	.word	0x00000000
        /*106c*/ 	.word	0x00000000
        /*1070*/ 	.short	0x010a
        /*1072*/ 	.byte	0xff
	.zero		1


	//   ....[249]....
        /*1074*/ 	.word	0x00008ad0
        /*1078*/ 	.word	0x00000000
        /*107c*/ 	.word	0x00000000
        /*1080*/ 	.short	0x010a
        /*1082*/ 	.byte	0xff
	.zero		1


	//   ....[250]....
        /*1084*/ 	.word	0x00008b30
        /*1088*/ 	.word	0x00000000
        /*108c*/ 	.word	0x00000000
        /*1090*/ 	.short	0x010a
        /*1092*/ 	.byte	0xff
	.zero		1


	//   ....[251]....
        /*1094*/ 	.word	0x00008b90
        /*1098*/ 	.word	0x00000000
        /*109c*/ 	.word	0x00000000
        /*10a0*/ 	.short	0x010a
        /*10a2*/ 	.byte	0xff
	.zero		1


	//   ....[252]....
        /*10a4*/ 	.word	0x00008bf0
        /*10a8*/ 	.word	0x00000000
        /*10ac*/ 	.word	0x00000000
        /*10b0*/ 	.short	0x010a
        /*10b2*/ 	.byte	0xff
	.zero		1


	//   ....[253]....
        /*10b4*/ 	.word	0x00008c50
        /*10b8*/ 	.word	0x00000000
        /*10bc*/ 	.word	0x00000000
        /*10c0*/ 	.short	0x010a
        /*10c2*/ 	.byte	0xff
	.zero		1


	//   ....[254]....
        /*10c4*/ 	.word	0x00008cb0
        /*10c8*/ 	.word	0x00000000
        /*10cc*/ 	.word	0x00000000
        /*10d0*/ 	.short	0x010a
        /*10d2*/ 	.byte	0xff
	.zero		1


	//   ....[255]....
        /*10d4*/ 	.word	0x00008d10
        /*10d8*/ 	.word	0x00000000
        /*10dc*/ 	.word	0x00000000
        /*10e0*/ 	.short	0x010a
        /*10e2*/ 	.byte	0xff
	.zero		1


	//   ....[0]....
        /*10e4*/ 	.word	0x00008d70
        /*10e8*/ 	.word	0x00000000
        /*10ec*/ 	.word	0x00000000
        /*10f0*/ 	.short	0x010a
        /*10f2*/ 	.byte	0xff
	.zero		1


	//   ....[1]....
        /*10f4*/ 	.word	0x00008dd0
        /*10f8*/ 	.word	0x00000000
        /*10fc*/ 	.word	0x00000000
        /*1100*/ 	.short	0x010a
        /*1102*/ 	.byte	0xff
	.zero		1


	//   ....[2]....
        /*1104*/ 	.word	0x00008e30
        /*1108*/ 	.word	0x00000000
        /*110c*/ 	.word	0x00000000
        /*1110*/ 	.short	0x010a
        /*1112*/ 	.byte	0xff
	.zero		1


	//   ....[3]....
        /*1114*/ 	.word	0x00008e90
        /*1118*/ 	.word	0x00000000
        /*111c*/ 	.word	0x00000000
        /*1120*/ 	.short	0x010a
        /*1122*/ 	.byte	0xff
	.zero		1


	//   ....[4]....
        /*1124*/ 	.word	0x00008ef0
        /*1128*/ 	.word	0x00000000
        /*112c*/ 	.word	0x00000000
        /*1130*/ 	.short	0x010a
        /*1132*/ 	.byte	0xff
	.zero		1


	//   ....[5]....
        /*1134*/ 	.word	0x00008f50
        /*1138*/ 	.word	0x00000000
        /*113c*/ 	.word	0x00000000
        /*1140*/ 	.short	0x010a
        /*1142*/ 	.byte	0xff
	.zero		1


	//   ....[6]....
        /*1144*/ 	.word	0x00008fb0
        /*1148*/ 	.word	0x00000000
        /*114c*/ 	.word	0x00000000
        /*1150*/ 	.short	0x010a
        /*1152*/ 	.byte	0xff
	.zero		1


	//   ....[7]....
        /*1154*/ 	.word	0x00009010
        /*1158*/ 	.word	0x00000000
        /*115c*/ 	.word	0x00000000
        /*1160*/ 	.short	0x010a
        /*1162*/ 	.byte	0xff
	.zero		1


	//   ....[8]....
        /*1164*/ 	.word	0x00009070
        /*1168*/ 	.word	0x00000000
        /*116c*/ 	.word	0x00000000
        /*1170*/ 	.short	0x010a
        /*1172*/ 	.byte	0xff
	.zero		1


	//   ....[9]....
        /*1174*/ 	.word	0x000090d0
        /*1178*/ 	.word	0x00000000
        /*117c*/ 	.word	0x00000000
        /*1180*/ 	.short	0x010a
        /*1182*/ 	.byte	0xff
	.zero		1


	//   ....[10]....
        /*1184*/ 	.word	0x00009130
        /*1188*/ 	.word	0x00000000
        /*118c*/ 	.word	0x00000000
        /*1190*/ 	.short	0x010a
        /*1192*/ 	.byte	0xff
	.zero		1


	//   ....[11]....
        /*1194*/ 	.word	0x00009190
        /*1198*/ 	.word	0x00000000
        /*119c*/ 	.word	0x00000000
        /*11a0*/ 	.short	0x010a
        /*11a2*/ 	.byte	0xff
	.zero		1


	//   ....[12]....
        /*11a4*/ 	.word	0x000091f0
        /*11a8*/ 	.word	0x00000000
        /*11ac*/ 	.word	0x00000000
        /*11b0*/ 	.short	0x010a
        /*11b2*/ 	.byte	0xff
	.zero		1


	//   ....[13]....
        /*11b4*/ 	.word	0x00009250
        /*11b8*/ 	.word	0x00000000
        /*11bc*/ 	.word	0x00000000
        /*11c0*/ 	.short	0x010a
        /*11c2*/ 	.byte	0xff
	.zero		1


	//   ....[14]....
        /*11c4*/ 	.word	0x000092b0
        /*11c8*/ 	.word	0x00000000
        /*11cc*/ 	.word	0x00000000
        /*11d0*/ 	.short	0x010a
        /*11d2*/ 	.byte	0xff
	.zero		1


	//   ....[15]....
        /*11d4*/ 	.word	0x00009310
        /*11d8*/ 	.word	0x00000000
        /*11dc*/ 	.word	0x00000000
        /*11e0*/ 	.short	0x010a
        /*11e2*/ 	.byte	0xff
	.zero		1


	//   ....[16]....
        /*11e4*/ 	.word	0x00009370
        /*11e8*/ 	.word	0x00000000
        /*11ec*/ 	.word	0x00000000
        /*11f0*/ 	.short	0x010a
        /*11f2*/ 	.byte	0xff
	.zero		1


	//   ....[17]....
        /*11f4*/ 	.word	0x000093d0
        /*11f8*/ 	.word	0x00000000
        /*11fc*/ 	.word	0x00000000
        /*1200*/ 	.short	0x010a
        /*1202*/ 	.byte	0xff
	.zero		1


	//   ....[18]....
        /*1204*/ 	.word	0x00009430
        /*1208*/ 	.word	0x00000000
        /*120c*/ 	.word	0x00000000
        /*1210*/ 	.short	0x010a
        /*1212*/ 	.byte	0xff
	.zero		1


	//   ....[19]....
        /*1214*/ 	.word	0x00009490
        /*1218*/ 	.word	0x00000000
        /*121c*/ 	.word	0x00000000
        /*1220*/ 	.short	0x010a
        /*1222*/ 	.byte	0xff
	.zero		1


	//   ....[20]....
        /*1224*/ 	.word	0x000094f0
        /*1228*/ 	.word	0x00000000
        /*122c*/ 	.word	0x00000000
        /*1230*/ 	.short	0x010a
        /*1232*/ 	.byte	0xff
	.zero		1


	//   ....[21]....
        /*1234*/ 	.word	0x00009550
        /*1238*/ 	.word	0x00000000
        /*123c*/ 	.word	0x00000000
        /*1240*/ 	.short	0x010a
        /*1242*/ 	.byte	0xff
	.zero		1


	//   ....[22]....
        /*1244*/ 	.word	0x000095b0
        /*1248*/ 	.word	0x00000000
        /*124c*/ 	.word	0x00000000
        /*1250*/ 	.short	0x010a
        /*1252*/ 	.byte	0xff
	.zero		1


	//   ....[23]....
        /*1254*/ 	.word	0x00009610
        /*1258*/ 	.word	0x00000000
        /*125c*/ 	.word	0x00000000
        /*1260*/ 	.short	0x010a
        /*1262*/ 	.byte	0xff
	.zero		1


	//   ....[24]....
        /*1264*/ 	.word	0x00009670
        /*1268*/ 	.word	0x00000000
        /*126c*/ 	.word	0x00000000
        /*1270*/ 	.short	0x010a
        /*1272*/ 	.byte	0xff
	.zero		1


	//   ....[25]....
        /*1274*/ 	.word	0x000096d0
        /*1278*/ 	.word	0x00000000
        /*127c*/ 	.word	0x00000000
        /*1280*/ 	.short	0x010a
        /*1282*/ 	.byte	0xff
	.zero		1


	//   ....[26]....
        /*1284*/ 	.word	0x00009730
        /*1288*/ 	.word	0x00000000
        /*128c*/ 	.word	0x00000000
        /*1290*/ 	.short	0x010a
        /*1292*/ 	.byte	0xff
	.zero		1


	//   ....[27]....
        /*1294*/ 	.word	0x00009790
        /*1298*/ 	.word	0x00000000
        /*129c*/ 	.word	0x00000000
        /*12a0*/ 	.short	0x010a
        /*12a2*/ 	.byte	0xff
	.zero		1


	//   ....[28]....
        /*12a4*/ 	.word	0x000097e0
        /*12a8*/ 	.word	0x00000000
        /*12ac*/ 	.word	0x000003e0
        /*12b0*/ 	.short	0x010a
        /*12b2*/ 	.byte	0xff
	.zero		1


	//   ....[29]....
        /*12b4*/ 	.word	0x00009840
        /*12b8*/ 	.word	0x00000000
        /*12bc*/ 	.word	0x00000390
        /*12c0*/ 	.short	0x010a
        /*12c2*/ 	.byte	0xff
	.zero		1


	//   ....[30]....
        /*12c4*/ 	.word	0x00009890
        /*12c8*/ 	.word	0x00000000
        /*12cc*/ 	.word	0x00000380
        /*12d0*/ 	.short	0x010a
        /*12d2*/ 	.byte	0xff
	.zero		1


	//   ....[31]....
        /*12d4*/ 	.word	0x000098f0
        /*12d8*/ 	.word	0x00000000
        /*12dc*/ 	.word	0x00000390
        /*12e0*/ 	.short	0x010a
        /*12e2*/ 	.byte	0xff
	.zero		1


	//   ....[32]....
        /*12e4*/ 	.word	0x00009940
        /*12e8*/ 	.word	0x00000000
        /*12ec*/ 	.word	0x00000380
        /*12f0*/ 	.short	0x010a
        /*12f2*/ 	.byte	0xff
	.zero		1


	//   ....[33]....
        /*12f4*/ 	.word	0x000099a0
        /*12f8*/ 	.word	0x00000003
        /*12fc*/ 	.word	0x000003c0
        /*1300*/ 	.short	0x010a
        /*1302*/ 	.byte	0xff
	.zero		1


	//   ....[34]....
        /*1304*/ 	.word	0x00009a00
        /*1308*/ 	.word	0x00000000
        /*130c*/ 	.word	0x00000000
        /*1310*/ 	.short	0x010a
        /*1312*/ 	.byte	0xff
	.zero		1


	//   ....[35]....
        /*1314*/ 	.word	0x00009a60
        /*1318*/ 	.word	0x00000000
        /*131c*/ 	.word	0x00000000
        /*1320*/ 	.short	0x010a
        /*1322*/ 	.byte	0xff
	.zero		1


	//   ....[36]....
        /*1324*/ 	.word	0x00009ac0
        /*1328*/ 	.word	0x00000000
        /*132c*/ 	.word	0x00000000
        /*1330*/ 	.short	0x010a
        /*1332*/ 	.byte	0xff
	.zero		1


	//   ....[37]....
        /*1334*/ 	.word	0x00009b20
        /*1338*/ 	.word	0x00000000
        /*133c*/ 	.word	0x00000000
        /*1340*/ 	.short	0x010a
        /*1342*/ 	.byte	0xff
	.zero		1


	//   ....[38]....
        /*1344*/ 	.word	0x00009b80
        /*1348*/ 	.word	0x00000000
        /*134c*/ 	.word	0x00000000
        /*1350*/ 	.short	0x010a
        /*1352*/ 	.byte	0xff
	.zero		1


	//   ....[39]....
        /*1354*/ 	.word	0x00009bd0
        /*1358*/ 	.word	0x00000000
        /*135c*/ 	.word	0x00000380
        /*1360*/ 	.short	0x010a
        /*1362*/ 	.byte	0xff
	.zero		1


	//   ....[40]....
        /*1364*/ 	.word	0x00009c30
        /*1368*/ 	.word	0x00000000
        /*136c*/ 	.word	0x00000378
        /*1370*/ 	.short	0x010a
        /*1372*/ 	.byte	0xff
	.zero		1


	//   ....[41]....
        /*1374*/ 	.word	0x00009c90
        /*1378*/ 	.word	0x00000003
        /*137c*/ 	.word	0x00000368
        /*1380*/ 	.short	0x010a
        /*1382*/ 	.byte	0xff
	.zero		1


	//   ....[42]....
        /*1384*/ 	.word	0x00009ce0
        /*1388*/ 	.word	0x00000000
        /*138c*/ 	.word	0x00000380
        /*1390*/ 	.short	0x010a
        /*1392*/ 	.byte	0xff
	.zero		1


	//   ....[43]....
        /*1394*/ 	.word	0x00009d40
        /*1398*/ 	.word	0x00000000
        /*139c*/ 	.word	0x00000360
        /*13a0*/ 	.short	0x010a
        /*13a2*/ 	.byte	0xff
	.zero		1


	//   ....[44]....
        /*13a4*/ 	.word	0x00009d90
        /*13a8*/ 	.word	0x0000005c
        /*13ac*/ 	.word	0x000003a0
        /*13b0*/ 	.short	0x010a
        /*13b2*/ 	.byte	0xff
	.zero		1


	//----- nvinfo : EIATTR_NUM_MBARRIERS
	.align		4
.L_47:
        /*13b4*/ 	.byte	0x03, 0x38
        /*13b6*/ 	.short	0x0080


	//----- nvinfo : EIATTR_EXIT_INSTR_OFFSETS
	.align		4
        /*13b8*/ 	.byte	0x04, 0x1c
        /*13ba*/ 	.short	(.L_49 - .L_48)


	//   ....[0]....
.L_48:
        /*13bc*/ 	.word	0x00004710


	//   ....[1]....
        /*13c0*/ 	.word	0x00004c00


	//   ....[2]....
        /*13c4*/ 	.word	0x00004c60


	//   ....[3]....
        /*13c8*/ 	.word	0x00005a70


	//   ....[4]....
        /*13cc*/ 	.word	0x000065a0


	//   ....[5]....
        /*13d0*/ 	.word	0x000065e0


	//   ....[6]....
        /*13d4*/ 	.word	0x00008290


	//----- nvinfo : EIATTR_MAX_THREADS
	.align		4
.L_49:
        /*13d8*/ 	.byte	0x04, 0x05
        /*13da*/ 	.short	(.L_51 - .L_50)
.L_50:
        /*13dc*/ 	.word	0x00000100
        /*13e0*/ 	.word	0x00000001
        /*13e4*/ 	.word	0x00000001


	//----- nvinfo : EIATTR_CRS_STACK_SIZE
	.align		4
.L_51:
        /*13e8*/ 	.byte	0x04, 0x1e
        /*13ea*/ 	.short	(.L_53 - .L_52)
.L_52:
        /*13ec*/ 	.word	0x00000000


	//----- nvinfo : EIATTR_CBANK_PARAM_SIZE
	.align		4
.L_53:
        /*13f0*/ 	.byte	0x03, 0x19
        /*13f2*/ 	.short	0x0800


	//----- nvinfo : EIATTR_PARAM_CBANK
	.align		4
        /*13f4*/ 	.byte	0x04, 0x0a
        /*13f6*/ 	.short	(.L_55 - .L_54)
	.align		4
.L_54:
        /*13f8*/ 	.word	index@(.nv.constant0._ZN7cutlass13device_kernelINS_4gemm6kernel13GemmUniversalIN4cute5tupleIJiiiiEEENS1_10collective13CollectiveMmaINS1_35MainloopSm100TmaUmmaWarpSpecializedILi54ELi2ELi4ENS5_IJNS4_1CILi1EEESB_SB_EEEEENS5_IJNSA_ILi64EEESE_NSA_ILi32EEEEEENS_12float_e4m3_tENS5_IJSB_llEEESH_NS5_IJlSB_lEEENS4_8TiledMMAINS4_8MMA_AtomIJNS4_10MMA_TraitsINS4_19SM100_MMA_F8F6F4_SSEJSH_SH_fSE_SE_NS4_17integral_constantINS4_4UMMA5MajorELSQ_1EEENSO_ISQ_LSQ_0EEENSO_INSP_7ScaleInELST_0EEESU_EEEEEENS4_6LayoutISC_NS5_IJNSA_ILi0EEESY_SY_EEEEENS5_IJNS4_10UnderscoreES11_S11_EEEEENS4_13SM90_TMA_LOADENS4_14ComposedLayoutINS4_7SwizzleILi2ELi4ELi3EEENS4_18smem_ptr_flag_bitsILi8EEENSX_INS5_IJSE_NSA_ILi8EEEEEENS5_IJSB_SE_EEEEEEEvNS4_8identityES14_NS15_INS16_ILi1ELi4ELi3EEES19_NSX_INS5_IJS1A_SF_EEENS5_IJSF_SB_EEEEEEEvS1F_EENS_8epilogue10collective18CollectiveEpilogueINS1M_23Sm100TmaWarpSpecializedILi1ELi1ELi32ELb0ELb0EEEJSG_NS5_IJNSX_ISE_SB_EES1R_EEESH_SJ_SH_SJ_NS1M_6fusion15FusionCallbacksIS1Q_NS1T_17LinearCombinationISH_fSH_fLNS_15FloatRoundStyleE2EEESG_S1S_JEEENS4_5SM1004TMEM4LOAD26SM100_TMEM_LOAD_16dp32b32xES14_NS15_IS17_S19_NSX_INS5_IJS1A_SE_EEENS5_IJSE_SB_EEEEEEENS4_39AutoVectorizingCopyWithAssumedAlignmentILi128EEENS4_14SM90_TMA_STOREES26_S28_S28_EEEvvEEEEvNT_6ParamsE)
        /*13fc*/ 	.short	0x0380
        /*13fe*/ 	.short	0x0800


	//----- nvinfo : EIATTR_SW_WAR
	.align		4
.L_55:
        /*1400*/ 	.byte	0x04, 0x36
        /*1402*/ 	.short	(.L_57 - .L_56)
.L_56:
        /*1404*/ 	.word	0x00000008
.L_57:


//--------------------- .nv.callgraph             --------------------------
	.section	.nv.callgraph,"",@"SHT_CUDA_CALLGRAPH"
	.align	4
	.sectionentsize	8
	.align		4
        /*0000*/ 	.word	0x00000000
	.align		4
        /*0004*/ 	.word	0xffffffff
	.align		4
        /*0008*/ 	.word	index@(_ZN7cutlass13device_kernelINS_4gemm6kernel13GemmUniversalIN4cute5tupleIJiiiiEEENS1_10collective13CollectiveMmaINS1_35MainloopSm100TmaUmmaWarpSpecializedILi54ELi2ELi4ENS5_IJNS4_1CILi1EEESB_SB_EEEEENS5_IJNSA_ILi64EEESE_NSA_ILi32EEEEEENS_12float_e4m3_tENS5_IJSB_llEEESH_NS5_IJlSB_lEEENS4_8TiledMMAINS4_8MMA_AtomIJNS4_10MMA_TraitsINS4_19SM100_MMA_F8F6F4_SSEJSH_SH_fSE_SE_NS4_17integral_constantINS4_4UMMA5MajorELSQ_1EEENSO_ISQ_LSQ_0EEENSO_INSP_7ScaleInELST_0EEESU_EEEEEENS4_6LayoutISC_NS5_IJNSA_ILi0EEESY_SY_EEEEENS5_IJNS4_10UnderscoreES11_S11_EEEEENS4_13SM90_TMA_LOADENS4_14ComposedLayoutINS4_7SwizzleILi2ELi4ELi3EEENS4_18smem_ptr_flag_bitsILi8EEENSX_INS5_IJSE_NSA_ILi8EEEEEENS5_IJSB_SE_EEEEEEEvNS4_8identityES14_NS15_INS16_ILi1ELi4ELi3EEES19_NSX_INS5_IJS1A_SF_EEENS5_IJSF_SB_EEEEEEEvS1F_EENS_8epilogue10collective18CollectiveEpilogueINS1M_23Sm100TmaWarpSpecializedILi1ELi1ELi32ELb0ELb0EEEJSG_NS5_IJNSX_ISE_SB_EES1R_EEESH_SJ_SH_SJ_NS1M_6fusion15FusionCallbacksIS1Q_NS1T_17LinearCombinationISH_fSH_fLNS_15FloatRoundStyleE2EEESG_S1S_JEEENS4_5SM1004TMEM4LOAD26SM100_TMEM_LOAD_16dp32b32xES14_NS15_IS17_S19_NSX_INS5_IJS1A_SE_EEENS5_IJSE_SB_EEEEEEENS4_39AutoVectorizingCopyWithAssumedAlignmentILi128EEENS4_14SM90_TMA_STOREES26_S28_S28_EEEvvEEEEvNT_6ParamsE)
	.align		4
        /*000c*/ 	.word	index@(__assertfail)
	.align		4
        /*0010*/ 	.word	0x00000000
	.align		4
        /*0014*/ 	.word	0xfffffffe
	.align		4
        /*0018*/ 	.word	0x00000000
	.align		4
        /*001c*/ 	.word	0xfffffffd
	.align		4
        /*0020*/ 	.word	0x00000000
	.align		4
        /*0024*/ 	.word	0xfffffffc


//--------------------- .nv.constant4             --------------------------
	.section	.nv.constant4,"a",@progbits
	.align	8
	.align		8
.nv.constant4:
        /*0000*/ 	.dword	__assertfail
	.align		8
        /*0008*/ 	.dword	__unnamed_1
	.align		8
        /*0010*/ 	.dword	__unnamed_2
	.align		8
        /*0018*/ 	.dword	_ZN40_INTERNAL_a967343b_4_k_cu_40d5f3ce_271294cuda3std3__45__cpo5beginE
	.align		8
        /*0020*/ 	.dword	_ZN40_INTERNAL_a967343b_4_k_cu_40d5f3ce_271294cuda3std3__45__cpo3endE
	.align		8
        /*0028*/ 	.dword	_ZN40_INTERNAL_a967343b_4_k_cu_40d5f3ce_271294cuda3std3__45__cpo6cbeginE
	.align		8
        /*0030*/ 	.dword	_ZN40_INTERNAL_a967343b_4_k_cu_40d5f3ce_271294cuda3std3__45__cpo4cendE
	.align		8
        /*0038*/ 	.dword	_ZN40_INTERNAL_a967343b_4_k_cu_40d5f3ce_271294cuda3std3__442_GLOBAL__N__a967343b_4_k_cu_40d5f3ce_271296ignoreE
	.align		8
        /*0040*/ 	.dword	_ZN40_INTERNAL_a967343b_4_k_cu_40d5f3ce_271294cuda3std3__419piecewise_constructE
	.align		8
        /*0048*/ 	.dword	_ZN40_INTERNAL_a967343b_4_k_cu_40d5f3ce_271294cuda3std3__48in_placeE
	.align		8
        /*0050*/ 	.dword	_ZN40_INTERNAL_a967343b_4_k_cu_40d5f3ce_271294cuda3std6ranges3__45__cpo4swapE
	.align		8
        /*0058*/ 	.dword	_ZN40_INTERNAL_a967343b_4_k_cu_40d5f3ce_271294cuda3std6ranges3__45__cpo9iter_moveE
	.align		8
        /*0060*/ 	.dword	_ZN40_INTERNAL_a967343b_4_k_cu_40d5f3ce_271294cute7productE
	.align		8
        /*0068*/ 	.dword	_ZN40_INTERNAL_a967343b_4_k_cu_40d5f3ce_271294cute1_E
	.align		8
        /*0070*/ 	.dword	$str$25
	.align		8
        /*0078*/ 	.dword	$str$26
	.align		8
        /*0080*/ 	.dword	$str$27
	.align		8
        /*0088*/ 	.dword	$str$28


//--------------------- .text._ZN7cutlass13device_kernelINS_4gemm6kernel13GemmUniversalIN4cute5tupleIJiiiiEEENS1_10collective13CollectiveMmaINS1_35MainloopSm100TmaUmmaWarpSpecializedILi54ELi2ELi4ENS5_IJNS4_1CILi1EEESB_SB_EEEEENS5_IJNSA_ILi64EEESE_NSA_ILi32EEEEEENS_12float_e4m3_tENS5_IJSB_llEEESH_NS5_IJlSB_lEEENS4_8TiledMMAINS4_8MMA_AtomIJNS4_10MMA_TraitsINS4_19SM100_MMA_F8F6F4_SSEJSH_SH_fSE_SE_NS4_17integral_constantINS4_4UMMA5MajorELSQ_1EEENSO_ISQ_LSQ_0EEENSO_INSP_7ScaleInELST_0EEESU_EEEEEENS4_6LayoutISC_NS5_IJNSA_ILi0EEESY_SY_EEEEENS5_IJNS4_10UnderscoreES11_S11_EEEEENS4_13SM90_TMA_LOADENS4_14ComposedLayoutINS4_7SwizzleILi2ELi4ELi3EEENS4_18smem_ptr_flag_bitsILi8EEENSX_INS5_IJSE_NSA_ILi8EEEEEENS5_IJSB_SE_EEEEEEEvNS4_8identityES14_NS15_INS16_ILi1ELi4ELi3EEES19_NSX_INS5_IJS1A_SF_EEENS5_IJSF_SB_EEEEEEEvS1F_EENS_8epilogue10collective18CollectiveEpilogueINS1M_23Sm100TmaWarpSpecializedILi1ELi1ELi32ELb0ELb0EEEJSG_NS5_IJNSX_ISE_SB_EES1R_EEESH_SJ_SH_SJ_NS1M_6fusion15FusionCallbacksIS1Q_NS1T_17LinearCombinationISH_fSH_fLNS_15FloatRoundStyleE2EEESG_S1S_JEEENS4_5SM1004TMEM4LOAD26SM100_TMEM_LOAD_16dp32b32xES14_NS15_IS17_S19_NSX_INS5_IJS1A_SE_EEENS5_IJSE_SB_EEEEEEENS4_39AutoVectorizingCopyWithAssumedAlignmentILi128EEENS4_14SM90_TMA_STOREES26_S28_S28_EEEvvEEEEvNT_6ParamsE --------------------------
	.section	.text._ZN7cutlass13device_kernelINS_4gemm6kernel13GemmUniversalIN4cute5tupleIJiiiiEEENS1_10collective13CollectiveMmaINS1_35MainloopSm100TmaUmmaWarpSpecializedILi54ELi2ELi4ENS5_IJNS4_1CILi1EEESB_SB_EEEEENS5_IJNSA_ILi64EEESE_NSA_ILi32EEEEEENS_12float_e4m3_tENS5_IJSB_llEEESH_NS5_IJlSB_lEEENS4_8TiledMMAINS4_8MMA_AtomIJNS4_10MMA_TraitsINS4_19SM100_MMA_F8F6F4_SSEJSH_SH_fSE_SE_NS4_17integral_constantINS4_4UMMA5MajorELSQ_1EEENSO_ISQ_LSQ_0EEENSO_INSP_7ScaleInELST_0EEESU_EEEEEENS4_6LayoutISC_NS5_IJNSA_ILi0EEESY_SY_EEEEENS5_IJNS4_10UnderscoreES11_S11_EEEEENS4_13SM90_TMA_LOADENS4_14ComposedLayoutINS4_7SwizzleILi2ELi4ELi3EEENS4_18smem_ptr_flag_bitsILi8EEENSX_INS5_IJSE_NSA_ILi8EEEEEENS5_IJSB_SE_EEEEEEEvNS4_8identityES14_NS15_INS16_ILi1ELi4ELi3EEES19_NSX_INS5_IJS1A_SF_EEENS5_IJSF_SB_EEEEEEEvS1F_EENS_8epilogue10collective18CollectiveEpilogueINS1M_23Sm100TmaWarpSpecializedILi1ELi1ELi32ELb0ELb0EEEJSG_NS5_IJNSX_ISE_SB_EES1R_EEESH_SJ_SH_SJ_NS1M_6fusion15FusionCallbacksIS1Q_NS1T_17LinearCombinationISH_fSH_fLNS_15FloatRoundStyleE2EEESG_S1S_JEEENS4_5SM1004TMEM4LOAD26SM100_TMEM_LOAD_16dp32b32xES14_NS15_IS17_S19_NSX_INS5_IJS1A_SE_EEENS5_IJSE_SB_EEEEEEENS4_39AutoVectorizingCopyWithAssumedAlignmentILi128EEENS4_14SM90_TMA_STOREES26_S28_S28_EEEvvEEEEvNT_6ParamsE,"ax",@progbits
	.align	128
.text._ZN7cutlass13device_kernelINS_4gemm6kernel13GemmUniversalIN4cute5tupleIJiiiiEEENS1_10collective13CollectiveMmaINS1_35MainloopSm100TmaUmmaWarpSpecializedILi54ELi2ELi4ENS5_IJNS4_1CILi1EEESB_SB_EEEEENS5_IJNSA_ILi64EEESE_NSA_ILi32EEEEEENS_12float_e4m3_tENS5_IJSB_llEEESH_NS5_IJlSB_lEEENS4_8TiledMMAINS4_8MMA_AtomIJNS4_10MMA_TraitsINS4_19SM100_MMA_F8F6F4_SSEJSH_SH_fSE_SE_NS4_17integral_constantINS4_4UMMA5MajorELSQ_1EEENSO_ISQ_LSQ_0EEENSO_INSP_7ScaleInELST_0EEESU_EEEEEENS4_6LayoutISC_NS5_IJNSA_ILi0EEESY_SY_EEEEENS5_IJNS4_10UnderscoreES11_S11_EEEEENS4_13SM90_TMA_LOADENS4_14ComposedLayoutINS4_7SwizzleILi2ELi4ELi3EEENS4_18smem_ptr_flag_bitsILi8EEENSX_INS5_IJSE_NSA_ILi8EEEEEENS5_IJSB_SE_EEEEEEEvNS4_8identityES14_NS15_INS16_ILi1ELi4ELi3EEES19_NSX_INS5_IJS1A_SF_EEENS5_IJSF_SB_EEEEEEEvS1F_EENS_8epilogue10collective18CollectiveEpilogueINS1M_23Sm100TmaWarpSpecializedILi1ELi1ELi32ELb0ELb0EEEJSG_NS5_IJNSX_ISE_SB_EES1R_EEESH_SJ_SH_SJ_NS1M_6fusion15FusionCallbacksIS1Q_NS1T_17LinearCombinationISH_fSH_fLNS_15FloatRoundStyleE2EEESG_S1S_JEEENS4_5SM1004TMEM4LOAD26SM100_TMEM_LOAD_16dp32b32xES14_NS15_IS17_S19_NSX_INS5_IJS1A_SE_EEENS5_IJSE_SB_EEEEEEENS4_39AutoVectorizingCopyWithAssumedAlignmentILi128EEENS4_14SM90_TMA_STOREES26_S28_S28_EEEvvEEEEvNT_6ParamsE:
        .type           _ZN7cutlass13device_kernelINS_4gemm6kernel13GemmUniversalIN4cute5tupleIJiiiiEEENS1_10collective13CollectiveMmaINS1_35MainloopSm100TmaUmmaWarpSpecializedILi54ELi2ELi4ENS5_IJNS4_1CILi1EEESB_SB_EEEEENS5_IJNSA_ILi64EEESE_NSA_ILi32EEEEEENS_12float_e4m3_tENS5_IJSB_llEEESH_NS5_IJlSB_lEEENS4_8TiledMMAINS4_8MMA_AtomIJNS4_10MMA_TraitsINS4_19SM100_MMA_F8F6F4_SSEJSH_SH_fSE_SE_NS4_17integral_constantINS4_4UMMA5MajorELSQ_1EEENSO_ISQ_LSQ_0EEENSO_INSP_7ScaleInELST_0EEESU_EEEEEENS4_6LayoutISC_NS5_IJNSA_ILi0EEESY_SY_EEEEENS5_IJNS4_10UnderscoreES11_S11_EEEEENS4_13SM90_TMA_LOADENS4_14ComposedLayoutINS4_7SwizzleILi2ELi4ELi3EEENS4_18smem_ptr_flag_bitsILi8EEENSX_INS5_IJSE_NSA_ILi8EEEEEENS5_IJSB_SE_EEEEEEEvNS4_8identityES14_NS15_INS16_ILi1ELi4ELi3EEES19_NSX_INS5_IJS1A_SF_EEENS5_IJSF_SB_EEEEEEEvS1F_EENS_8epilogue10collective18CollectiveEpilogueINS1M_23Sm100TmaWarpSpecializedILi1ELi1ELi32ELb0ELb0EEEJSG_NS5_IJNSX_ISE_SB_EES1R_EEESH_SJ_SH_SJ_NS1M_6fusion15FusionCallbacksIS1Q_NS1T_17LinearCombinationISH_fSH_fLNS_15FloatRoundStyleE2EEESG_S1S_JEEENS4_5SM1004TMEM4LOAD26SM100_TMEM_LOAD_16dp32b32xES14_NS15_IS17_S19_NSX_INS5_IJS1A_SE_EEENS5_IJSE_SB_EEEEEEENS4_39AutoVectorizingCopyWithAssumedAlignmentILi128EEENS4_14SM90_TMA_STOREES26_S28_S28_EEEvvEEEEvNT_6ParamsE,@function
        .size           _ZN7cutlass13device_kernelINS_4gemm6kernel13GemmUniversalIN4cute5tupleIJiiiiEEENS1_10collective13CollectiveMmaINS1_35MainloopSm100TmaUmmaWarpSpecializedILi54ELi2ELi4ENS5_IJNS4_1CILi1EEESB_SB_EEEEENS5_IJNSA_ILi64EEESE_NSA_ILi32EEEEEENS_12float_e4m3_tENS5_IJSB_llEEESH_NS5_IJlSB_lEEENS4_8TiledMMAINS4_8MMA_AtomIJNS4_10MMA_TraitsINS4_19SM100_MMA_F8F6F4_SSEJSH_SH_fSE_SE_NS4_17integral_constantINS4_4UMMA5MajorELSQ_1EEENSO_ISQ_LSQ_0EEENSO_INSP_7ScaleInELST_0EEESU_EEEEEENS4_6LayoutISC_NS5_IJNSA_ILi0EEESY_SY_EEEEENS5_IJNS4_10UnderscoreES11_S11_EEEEENS4_13SM90_TMA_LOADENS4_14ComposedLayoutINS4_7SwizzleILi2ELi4ELi3EEENS4_18smem_ptr_flag_bitsILi8EEENSX_INS5_IJSE_NSA_ILi8EEEEEENS5_IJSB_SE_EEEEEEEvNS4_8identityES14_NS15_INS16_ILi1ELi4ELi3EEES19_NSX_INS5_IJS1A_SF_EEENS5_IJSF_SB_EEEEEEEvS1F_EENS_8epilogue10collective18CollectiveEpilogueINS1M_23Sm100TmaWarpSpecializedILi1ELi1ELi32ELb0ELb0EEEJSG_NS5_IJNSX_ISE_SB_EES1R_EEESH_SJ_SH_SJ_NS1M_6fusion15FusionCallbacksIS1Q_NS1T_17LinearCombinationISH_fSH_fLNS_15FloatRoundStyleE2EEESG_S1S_JEEENS4_5SM1004TMEM4LOAD26SM100_TMEM_LOAD_16dp32b32xES14_NS15_IS17_S19_NSX_INS5_IJS1A_SE_EEENS5_IJSE_SB_EEEEEEENS4_39AutoVectorizingCopyWithAssumedAlignmentILi128EEENS4_14SM90_TMA_STOREES26_S28_S28_EEEvvEEEEvNT_6ParamsE,(.L_x_279 - _ZN7cutlass13device_kernelINS_4gemm6kernel13GemmUniversalIN4cute5tupleIJiiiiEEENS1_10collective13CollectiveMmaINS1_35MainloopSm100TmaUmmaWarpSpecializedILi54ELi2ELi4ENS5_IJNS4_1CILi1EEESB_SB_EEEEENS5_IJNSA_ILi64EEESE_NSA_ILi32EEEEEENS_12float_e4m3_tENS5_IJSB_llEEESH_NS5_IJlSB_lEEENS4_8TiledMMAINS4_8MMA_AtomIJNS4_10MMA_TraitsINS4_19SM100_MMA_F8F6F4_SSEJSH_SH_fSE_SE_NS4_17integral_constantINS4_4UMMA5MajorELSQ_1EEENSO_ISQ_LSQ_0EEENSO_INSP_7ScaleInELST_0EEESU_EEEEEENS4_6LayoutISC_NS5_IJNSA_ILi0EEESY_SY_EEEEENS5_IJNS4_10UnderscoreES11_S11_EEEEENS4_13SM90_TMA_LOADENS4_14ComposedLayoutINS4_7SwizzleILi2ELi4ELi3EEENS4_18smem_ptr_flag_bitsILi8EEENSX_INS5_IJSE_NSA_ILi8EEEEEENS5_IJSB_SE_EEEEEEEvNS4_8identityES14_NS15_INS16_ILi1ELi4ELi3EEES19_NSX_INS5_IJS1A_SF_EEENS5_IJSF_SB_EEEEEEEvS1F_EENS_8epilogue10collective18CollectiveEpilogueINS1M_23Sm100TmaWarpSpecializedILi1ELi1ELi32ELb0ELb0EEEJSG_NS5_IJNSX_ISE_SB_EES1R_EEESH_SJ_SH_SJ_NS1M_6fusion15FusionCallbacksIS1Q_NS1T_17LinearCombinationISH_fSH_fLNS_15FloatRoundStyleE2EEESG_S1S_JEEENS4_5SM1004TMEM4LOAD26SM100_TMEM_LOAD_16dp32b32xES14_NS15_IS17_S19_NSX_INS5_IJS1A_SE_EEENS5_IJSE_SB_EEEEEEENS4_39AutoVectorizingCopyWithAssumedAlignmentILi128EEENS4_14SM90_TMA_STOREES26_S28_S28_EEEvvEEEEvNT_6ParamsE)
        .other          _ZN7cutlass13device_kernelINS_4gemm6kernel13GemmUniversalIN4cute5tupleIJiiiiEEENS1_10collective13CollectiveMmaINS1_35MainloopSm100TmaUmmaWarpSpecializedILi54ELi2ELi4ENS5_IJNS4_1CILi1EEESB_SB_EEEEENS5_IJNSA_ILi64EEESE_NSA_ILi32EEEEEENS_12float_e4m3_tENS5_IJSB_llEEESH_NS5_IJlSB_lEEENS4_8TiledMMAINS4_8MMA_AtomIJNS4_10MMA_TraitsINS4_19SM100_MMA_F8F6F4_SSEJSH_SH_fSE_SE_NS4_17integral_constantINS4_4UMMA5MajorELSQ_1EEENSO_ISQ_LSQ_0EEENSO_INSP_7ScaleInELST_0EEESU_EEEEEENS4_6LayoutISC_NS5_IJNSA_ILi0EEESY_SY_EEEEENS5_IJNS4_10UnderscoreES11_S11_EEEEENS4_13SM90_TMA_LOADENS4_14ComposedLayoutINS4_7SwizzleILi2ELi4ELi3EEENS4_18smem_ptr_flag_bitsILi8EEENSX_INS5_IJSE_NSA_ILi8EEEEEENS5_IJSB_SE_EEEEEEEvNS4_8identityES14_NS15_INS16_ILi1ELi4ELi3EEES19_NSX_INS5_IJS1A_SF_EEENS5_IJSF_SB_EEEEEEEvS1F_EENS_8epilogue10collective18CollectiveEpilogueINS1M_23Sm100TmaWarpSpecializedILi1ELi1ELi32ELb0ELb0EEEJSG_NS5_IJNSX_ISE_SB_EES1R_EEESH_SJ_SH_SJ_NS1M_6fusion15FusionCallbacksIS1Q_NS1T_17LinearCombinationISH_fSH_fLNS_15FloatRoundStyleE2EEESG_S1S_JEEENS4_5SM1004TMEM4LOAD26SM100_TMEM_LOAD_16dp32b32xES14_NS15_IS17_S19_NSX_INS5_IJS1A_SE_EEENS5_IJSE_SB_EEEEEEENS4_39AutoVectorizingCopyWithAssumedAlignmentILi128EEENS4_14SM90_TMA_STOREES26_S28_S28_EEEvvEEEEvNT_6ParamsE,@"STO_CUDA_ENTRY STV_DEFAULT"
_ZN7cutlass13device_kernelINS_4gemm6kernel13GemmUniversalIN4cute5tupleIJiiiiEEENS1_10collective13CollectiveMmaINS1_35MainloopSm100TmaUmmaWarpSpecializedILi54ELi2ELi4ENS5_IJNS4_1CILi1EEESB_SB_EEEEENS5_IJNSA_ILi64EEESE_NSA_ILi32EEEEEENS_12float_e4m3_tENS5_IJSB_llEEESH_NS5_IJlSB_lEEENS4_8TiledMMAINS4_8MMA_AtomIJNS4_10MMA_TraitsINS4_19SM100_MMA_F8F6F4_SSEJSH_SH_fSE_SE_NS4_17integral_constantINS4_4UMMA5MajorELSQ_1EEENSO_ISQ_LSQ_0EEENSO_INSP_7ScaleInELST_0EEESU_EEEEEENS4_6LayoutISC_NS5_IJNSA_ILi0EEESY_SY_EEEEENS5_IJNS4_10UnderscoreES11_S11_EEEEENS4_13SM90_TMA_LOADENS4_14ComposedLayoutINS4_7SwizzleILi2ELi4ELi3EEENS4_18smem_ptr_flag_bitsILi8EEENSX_INS5_IJSE_NSA_ILi8EEEEEENS5_IJSB_SE_EEEEEEEvNS4_8identityES14_NS15_INS16_ILi1ELi4ELi3EEES19_NSX_INS5_IJS1A_SF_EEENS5_IJSF_SB_EEEEEEEvS1F_EENS_8epilogue10collective18CollectiveEpilogueINS1M_23Sm100TmaWarpSpecializedILi1ELi1ELi32ELb0ELb0EEEJSG_NS5_IJNSX_ISE_SB_EES1R_EEESH_SJ_SH_SJ_NS1M_6fusion15FusionCallbacksIS1Q_NS1T_17LinearCombinationISH_fSH_fLNS_15FloatRoundStyleE2EEESG_S1S_JEEENS4_5SM1004TMEM4LOAD26SM100_TMEM_LOAD_16dp32b32xES14_NS15_IS17_S19_NSX_INS5_IJS1A_SE_EEENS5_IJSE_SB_EEEEEEENS4_39AutoVectorizingCopyWithAssumedAlignmentILi128EEENS4_14SM90_TMA_STOREES26_S28_S28_EEEvvEEEEvNT_6ParamsE:
[----:B------:R-:W1:Y:S01]  /*0000*/  LDC R1, c[0x0][0x37c] ;  /* 0x0000df00ff017b82 */ /* 0x000e620000000800 */
[----:B------:R-:W2:Y:S01]  /*0010*/  S2R R101, SR_TID.X ;  /* 0x0000000000657919 */ /* 0x000ea20000002100 */
[----:B------:R-:W3:Y:S01]  /*0020*/  LDCU.64 UR4, c[0x0][0x890] ;  /* 0x00011200ff0477ac */ /* 0x000ee20008000a00 */
[----:B------:R-:W-:Y:S02]  /*0030*/  PRMT R96, RZ, 0x7610, R96 ;  /* 0x00007610ff607816 */ /* 0x000fe40000000060 */
[----:B------:R-:W-:Y:S01]  /*0040*/  ELECT P5, URZ, PT ;  /* 0x0000000000ff782f */ /* 0x000fe200038a0000 */
[----:B------:R-:W4:Y:S01]  /*0050*/  LDCU.64 UR40, c[0x0][0x358] ;  /* 0x00006b00ff2877ac */ /* 0x000f220008000a00 */
[----:B---3--:R-:W-:-:S04]  /*0060*/  UISETP.NE.U32.AND UP0, UPT, UR4, URZ, UPT ;  /* 0x000000ff0400728c */ /* 0x008fc8000bf05070 */
[----:B------:R-:W-:Y:S01]  /*0070*/  UISETP.NE.AND.EX UP0, UPT, UR5, URZ, UPT, UP0 ;  /* 0x000000ff0500728c */ /* 0x000fe2000bf05300 */
[----:B--2---:R-:W-:-:S05]  /*0080*/  SHF.R.U32.HI R104, RZ, 0x5, R101 ;  /* 0x00000005ff687819 */ /* 0x004fca0000011665 */
[----:B------:R-:W2:Y:S02]  /*0090*/  SHFL.IDX PT, R0, R104, RZ, 0x1f ;  /* 0x00001fff68007589 */ /* 0x000ea400000e0000 */
[----:B--2---:R-:W-:Y:S01]  /*00a0*/  R2UR UR8, R0 ;  /* 0x00000000000872ca */ /* 0x004fe200000e0000 */
[----:B-1--4-:R-:W-:-:S14]  /*00b0*/  BRA.U UP0, `(.L_x_0) ;  /* 0x00000001002c7547 */ /* 0x012fdc000b800000 */
[----:B------:R-:W1:Y:S02]  /*00c0*/  LDCU.64 UR6, c[0x0][0x888] ;  /* 0x00011100ff0677ac */ /* 0x000e640008000a00 */
[----:B-1----:R-:W-:-:S04]  /*00d0*/  UISETP.NE.U32.AND UP0, UPT, UR6, URZ, UPT ;  /* 0x000000ff0600728c */ /* 0x002fc8000bf05070 */
[----:B------:R-:W-:-:S09]  /*00e0*/  UISETP.NE.AND.EX UP0, UPT, UR7, URZ, UPT, UP0 ;  /* 0x000000ff0700728c */ /* 0x000fd2000bf05300 */
[----:B------:R-:W-:Y:S05]  /*00f0*/  BRA.U !UP0, `(.L_x_1) ;  /* 0x0000000108107547 */ /* 0x000fea000b800000 */
[----:B------:R-:W1:Y:S02]  /*0100*/  LDC.64 R2, c[0x0][0x888] ;  /* 0x00022200ff027b82 */ /* 0x000e640000000a00 */
[----:B-1----:R1:W5:Y:S01]  /*0110*/  LDG.E R49, desc[UR40][R2.64] ;  /* 0x0000002802317981 */ /* 0x002362000c1e1900 */
[----:B------:R-:W-:Y:S01]  /*0120*/  HFMA2 R96, -RZ, RZ, 0, 5.9604644775390625e-08 ;  /* 0x00000001ff607431 */ /* 0x000fe200000001ff */
[----:B------:R-:W-:Y:S05]  /*0130*/  BRA `(.L_x_0) ;  /* 0x00000000000c7947 */ /* 0x000fea0003800000 */
.L_x_1:
[----:B------:R-:W1:Y:S01]  /*0140*/  LDCU UR6, c[0x0][0x880] ;  /* 0x00011000ff0677ac */ /* 0x000e620008000800 */
[----:B------:R-:W-:Y:S01]  /*0150*/  HFMA2 R96, -RZ, RZ, 0, 5.9604644775390625e-08 ;  /* 0x00000001ff607431 */ /* 0x000fe200000001ff */
[----:B-1----:R-:W-:-:S07]  /*0160*/  MOV R49, UR6 ;  /* 0x0000000600317c02 */ /* 0x002fce0008000f00 */
.L_x_0:
[----:B------:R-:W2:Y:S02]  /*0170*/  LDCU.64 UR6, c[0x0][0x8b0] ;  /* 0x00011600ff0677ac */ /* 0x000ea40008000a00 */
[----:B--2---:R-:W-:-:S04]  /*0180*/  UISETP.NE.U32.AND UP0, UPT, UR6, URZ, UPT ;  /* 0x000000ff0600728c */ /* 0x004fc8000bf05070 */
[----:B------:R-:W-:-:S09]  /*0190*/  UISETP.NE.AND.EX UP0, UPT, UR7, URZ, UPT, UP0 ;  /* 0x000000ff0700728c */ /* 0x000fd2000bf05300 */
[----:B------:R-:W-:Y:S05]  /*01a0*/  BRA.U UP0, `(.L_x_2) ;  /* 0x0000000100247547 */ /* 0x000fea000b800000 */
[----:B------:R-:W2:Y:S02]  /*01b0*/  LDCU.64 UR6, c[0x0][0x8a8] ;  /* 0x00011500ff0677ac */ /* 0x000ea40008000a00 */
[----:B--2---:R-:W-:-:S04]  /*01c0*/  UISETP.NE.U32.AND UP0, UPT, UR6, URZ, UPT ;  /* 0x000000ff0600728c */ /* 0x004fc8000bf05070 */
[----:B------:R-:W-:-:S09]  /*01d0*/  UISETP.NE.AND.EX UP0, UPT, UR7, URZ, UPT, UP0 ;  /* 0x000000ff0700728c */ /* 0x000fd2000bf05300 */
[----:B------:R-:W-:Y:S05]  /*01e0*/  BRA.U !UP0, `(.L_x_3) ;  /* 0x00000001080c7547 */ /* 0x000fea000b800000 */
[----:B-1----:R-:W1:Y:S02]  /*01f0*/  LDC.64 R2, c[0x0][0x8a8] ;  /* 0x00022a00ff027b82 */ /* 0x002e640000000a00 */
[----:B-1----:R2:W5:Y:S01]  /*0200*/  LDG.E R47, desc[UR40][R2.64] ;  /* 0x00000028022f7981 */ /* 0x002562000c1e1900 */
[----:B------:R-:W-:Y:S05]  /*0210*/  BRA `(.L_x_2) ;  /* 0x0000000000087947 */ /* 0x000fea0003800000 */
.L_x_3:
[----:B------:R-:W2:Y:S02]  /*0220*/  LDCU UR6, c[0x0][0x8a0] ;  /* 0x00011400ff0677ac */ /* 0x000ea40008000800 */
[----:B--2---:R-:W-:Y:S02]  /*0230*/  MOV R47, UR6 ;  /* 0x00000006002f7c02 */ /* 0x004fe40008000f00 */
.L_x_2:
[----:B------:R-:W-:Y:S01]  /*0240*/  IMAD.U32 R0, RZ, RZ, UR8 ;  /* 0x00000008ff007e24 */ /* 0x000fe2000f8e00ff */
[----:B------:R-:W-:Y:S04]  /*0250*/  BSSY.RECONVERGENT B0, `(.L_x_4) ;  /* 0x000000c000007945 */ /* 0x000fe80003800200 */
[C---:B------:R-:W-:Y:S02]  /*0260*/  ISETP.NE.OR P1, PT, R0.reuse, 0x1, !P5 ;  /* 0x000000010000780c */ /* 0x040fe40006f25670 */
[----:B------:R-:W-:-:S11]  /*0270*/  ISETP.NE.OR P0, PT, R0, 0x3, !P5 ;  /* 0x000000030000780c */ /* 0x000fd60006f05670 */
[----:B------:R-:W-:Y:S05]  /*0280*/  @P1 BRA `(.L_x_5) ;  /* 0x0000000000201947 */ /* 0x000fea0003800000 */
[----:B------:R-:W3:Y:S02]  /*0290*/  LDCU.64 UR6, c[0x0][0x348] ;  /* 0x00006900ff0677ac */ /* 0x000ee40008000a00 */
[----:B---3--:R-:W-:Y:S02]  /*02a0*/  UIADD3 UR10, UP1, UPT, UR6, 0x80, URZ ;  /* 0x00000080060a7890 */ /* 0x008fe4000ff3e0ff */
[----:B------:R-:W-:Y:S02]  /*02b0*/  UIADD3 UR6, UP0, UPT, UR6, 0x180, URZ ;  /* 0x0000018006067890 */ /* 0x000fe4000ff1e0ff */
[----:B------:R-:W-:Y:S02]  /*02c0*/  UIADD3.X UR11, UPT, UPT, URZ, UR7, URZ, UP1, !UPT ;  /* 0x00000007ff0b7290 */ /* 0x000fe40008ffe4ff */
[----:B------:R-:W-:-:S07]  /*02d0*/  UIADD3.X UR7, UPT, UPT, URZ, UR7, URZ, UP0, !UPT ;  /* 0x00000007ff077290 */ /* 0x000fce00087fe4ff */
[----:B------:R3:W-:Y:S02]  /*02e0*/  UTMACCTL.PF [UR10] ;  /* 0x000000000a0079b9 */ /* 0x0007e40008040000 */
[----:B------:R3:W-:Y:S02]  /*02f0*/  UTMACCTL.PF [UR6] ;  /* 0x00000000060079b9 */ /* 0x0007e40008040000 */
[----:B---3--:R-:W-:Y:S01]  /*0300*/  NOP ;  /* 0x0000000000007918 */ /* 0x008fe20000000000 */
.L_x_5:
[----:B------:R-:W-:Y:S05]  /*0310*/  BSYNC.RECONVERGENT B0 ;  /* 0x0000000000007941 */ /* 0x000fea0003800200 */
.L_x_4:
[----:B------:R-:W-:Y:S04]  /*0320*/  BSSY.RECONVERGENT B0, `(.L_x_6) ;  /* 0x000000a000007945 */ /* 0x000fe80003800200 */
        /* <DEDUP_REMOVED lines=9> */
.L_x_7:
[----:B------:R-:W-:Y:S05]  /*03c0*/  BSYNC.RECONVERGENT B0 ;  /* 0x0000000000007941 */ /* 0x000fea0003800200 */
.L_x_6:
[----:B------:R-:W3:Y:S01]  /*03d0*/  LDCU.64 UR6, c[0x0][0x888] ;  /* 0x00011100ff0677ac */ /* 0x000ee20008000a00 */
[----:B------:R-:W-:Y:S02]  /*03e0*/  UISETP.EQ.U32.AND UP1, UPT, UR4, URZ, UPT ;  /* 0x000000ff0400728c */ /* 0x000fe4000bf22070 */
[----:B------:R-:W-:Y:S02]  /*03f0*/  UPLOP3.LUT UP2, UPT, UPT, UPT, UPT, 0x80, 0x8 ;  /* 0x000000000008789c */ /* 0x000fe40003f4f070 */
[----:B---3--:R-:W-:-:S04]  /*0400*/  UISETP.NE.U32.AND UP0, UPT, UR6, URZ, UPT ;  /* 0x000000ff0600728c */ /* 0x008fc8000bf05070 */
[----:B------:R-:W-:-:S04]  /*0410*/  UISETP.NE.AND.EX UP0, UPT, UR7, URZ, UPT, UP0 ;  /* 0x000000ff0700728c */ /* 0x000fc8000bf05300 */
[----:B------:R-:W-:-:S04]  /*0420*/  UISETP.EQ.OR.EX UP3, UPT, UR5, URZ, !UP0, UP1 ;  /* 0x000000ff0500728c */ /* 0x000fc8000c762710 */
[----:B------:R-:W-:-:S05]  /*0430*/  UP2UR UR44, UPR, URZ, 0x8 ;  /* 0x00000008ff2c7883 */ /* 0x000fca0008000000 */
[----:B------:R-:W-:Y:S07]  /*0440*/  BRA.U !UP3, `(.L_x_8) ;  /* 0x000000010b207547 */ /* 0x000fee000b800000 */
[----:B------:R-:W-:Y:S01]  /*0450*/  UISETP.NE.U32.AND UP2, UPT, UR4, URZ, UPT ;  /* 0x000000ff0400728c */ /* 0x000fe2000bf45070 */
[----:B-----5:R-:W-:Y:S01]  /*0460*/  FSETP.NEU.AND P0, PT, R49, RZ, PT ;  /* 0x000000ff3100720b */ /* 0x020fe20003f0d000 */
[----:B------:R-:W-:Y:S02]  /*0470*/  USEL UR4, URZ, 0xffffffff, UP0 ;  /* 0xffffffffff047887 */ /* 0x000fe40008000000 */
[----:B------:R-:W-:-:S10]  /*0480*/  UISETP.NE.AND.EX UP2, UPT, UR5, URZ, UPT, UP2 ;  /* 0x000000ff0500728c */ /* 0x000fd4000bf45320 */
[----:B------:R-:W-:Y:S01]  /*0490*/  VOTEU.ANY UP1, P0 ;  /* 0x0000000000ff7886 */ /* 0x000fe20000020100 */
[----:B------:R-:W-:-:S04]  /*04a0*/  @!UP2 USEL UR4, URZ, 0xffffffff, UP1 ;  /* 0xffffffffff04a887 */ /* 0x000fc80008800000 */
[----:B------:R-:W-:-:S04]  /*04b0*/  ULOP3.LUT UR4, UR4, 0x1, URZ, 0xc0, !UPT ;  /* 0x0000000104047892 */ /* 0x000fc8000f8ec0ff */
[----:B------:R-:W-:-:S11]  /*04c0*/  UISETP.NE.U32.AND UP2, UPT, UR4, 0x1, UPT ;  /* 0x000000010400788c */ /* 0x000fd6000bf45070 */
.L_x_8:
[----:B-12---:R-:W1:Y:S01]  /*04d0*/  SHFL.IDX PT, R2, R104, RZ, 0x1f ;  /* 0x00001fff68027589 */ /* 0x006e6200000e0000 */
[----:B------:R-:W-:-:S04]  /*04e0*/  UISETP.NE.AND UP1, UPT, UR8, 0x2, UPT ;  /* 0x000000020800788c */ /* 0x000fc8000bf25270 */
[----:B------:R-:W-:Y:S01]  /*04f0*/  USEL UR13, URZ, 0x1, UP1 ;  /* 0x00000001ff0d7887 */ /* 0x000fe20008800000 */
[----:B-1----:R-:W-:-:S13]  /*0500*/  ISETP.NE.AND P0, PT, R2, RZ, PT ;  /* 0x000000ff0200720c */ /* 0x002fda0003f05270 */
[----:B------:R-:W-:Y:S05]  /*0510*/  @P0 BRA `(.L_x_9) ;  /* 0x0000000400e40947 */ /* 0x000fea0003800000 */
[----:B------:R-:W-:Y:S01]  /*0520*/  ELECT P0, URZ, PT ;  /* 0x0000000000ff782f */ /* 0x000fe20003800000 */
[----:B------:R-:W-:-:S12]  /*0530*/  BSSY.RECONVERGENT B0, `(.L_x_9) ;  /* 0x0000077000007945 */ /* 0x000fd80003800200 */
[----:B------:R-:W-:Y:S05]  /*0540*/  @!P0 BRA `(.L_x_10) ;  /* 0x0000000400d48947 */ /* 0x000fea0003800000 */
[----:B------:R-:W1:Y:S01]  /*0550*/  S2UR UR5, SR_CgaCtaId ;  /* 0x00000000000579c3 */ /* 0x000e620000008800 */
[----:B------:R-:W-:Y:S01]  /*0560*/  UMOV UR6, 0x400 ;  /* 0x0000040000067882 */ /* 0x000fe20000000000 */
[----:B------:R-:W-:Y:S01]  /*0570*/  UMOV UR4, 0x1 ;  /* 0x0000000100047882 */ /* 0x000fe20000000000 */
[----:B-1----:R-:W-:Y:S02]  /*0580*/  ULEA UR5, UR5, UR6, 0x18 ;  /* 0x0000000605057291 */ /* 0x002fe4000f8ec0ff */
[----:B------:R-:W-:-:S04]  /*0590*/  UIADD3 UR6, UPT, UPT, -UR4, 0x100000, URZ ;  /* 0x0010000004067890 */ /* 0x000fc8000fffe1ff */
[----:B------:R-:W-:Y:S02]  /*05a0*/  USHF.L.U32 UR7, UR6, 0xb, URZ ;  /* 0x0000000b06077899 */ /* 0x000fe400080006ff */
[----:B------:R-:W-:Y:S01]  /*05b0*/  USHF.L.U32 UR6, UR6, 0x1, URZ ;  /* 0x0000000106067899 */ /* 0x000fe200080006ff */
[----:B------:R-:W1:Y:S11]  /*05c0*/  FENCE.VIEW.ASYNC.S ;  /* 0x00000000000073c6 */ /* 0x000e760000000000 */
[----:B-1----:R1:W2:Y:S01]  /*05d0*/  SYNCS.EXCH.64 URZ, [UR5], UR6 ;  /* 0x0000000605ff75b2 */ /* 0x0022a20008000100 */
[----:B------:R1:W3:Y:S01]  /*05e0*/  SYNCS.EXCH.64 URZ, [UR5+0x1b0], UR6 ;  /* 0x0001b00605ff75b2 */ /* 0x0002e20008000100 */
[----:B------:R1:W4:Y:S01]  /*05f0*/  SYNCS.EXCH.64 URZ, [UR5+0x8], UR6 ;  /* 0x0000080605ff75b2 */ /* 0x0003220008000100 */
[----:B------:R1:W1:Y:S01]  /*0600*/  SYNCS.EXCH.64 URZ, [UR5+0x1b8], UR6 ;  /* 0x0001b80605ff75b2 */ /* 0x0002620008000100 */
        /* <DEDUP_REMOVED lines=104> */
[----:B--234-:R-:W-:Y:S01]  /*0c90*/  NOP ;  /* 0x0000000000007918 */ /* 0x01cfe20000000000 */
.L_x_10:
[----:B-1----:R-:W-:Y:S05]  /*0ca0*/  BSYNC.RECONVERGENT B0 ;  /* 0x0000000000007941 */ /* 0x002fea0003800200 */
.L_x_9:
[----:B------:R-:W1:Y:S01]  /*0cb0*/  SHFL.IDX PT, R2, R104, RZ, 0x1f ;  /* 0x00001fff68027589 */ /* 0x000e6200000e0000 */
[----:B------:R-:W-:Y:S01]  /*0cc0*/  NOP ;  /* 0x0000000000007918 */ /* 0x000fe20000000000 */
[----:B-1----:R-:W-:-:S13]  /*0cd0*/  ISETP.NE.AND P0, PT, R2, 0x1, PT ;  /* 0x000000010200780c */ /* 0x002fda0003f05270 */
[----:B------:R-:W-:Y:S05]  /*0ce0*/  @P0 BRA `(.L_x_11) ;  /* 0x0000000000400947 */ /* 0x000fea0003800000 */
[----:B------:R-:W1:Y:S01]  /*0cf0*/  S2UR UR6, SR_CgaCtaId ;  /* 0x00000000000679c3 */ /* 0x000e620000008800 */
[----:B------:R-:W-:Y:S01]  /*0d00*/  UMOV UR7, 0x400 ;  /* 0x0000040000077882 */ /* 0x000fe20000000000 */
[----:B------:R-:W-:Y:S01]  /*0d10*/  UMOV UR5, 0x20 ;  /* 0x0000002000057882 */ /* 0x000fe20000000000 */
[----:B------:R-:W-:Y:S01]  /*0d20*/  UMOV UR4, 0x80 ;  /* 0x0000008000047882 */ /* 0x000fe20000000000 */
[----:B------:R-:W-:-:S04]  /*0d30*/  UIADD3 UR10, UPT, UPT, -UR5, 0x100000, URZ ;  /* 0x00100000050a7890 */ /* 0x000fc8000fffe1ff */
[----:B------:R-:W-:Y:S02]  /*0d40*/  USHF.L.U32 UR11, UR10, 0xb, URZ ;  /* 0x0000000b0a0b7899 */ /* 0x000fe400080006ff */
[----:B------:R-:W-:Y:S02]  /*0d50*/  USHF.L.U32 UR10, UR10, 0x1, URZ ;  /* 0x000000010a0a7899 */ /* 0x000fe400080006ff */
[----:B------:R-:W-:-:S04]  /*0d60*/  UIADD3 UR4, UPT, UPT, -UR4, 0x100000, URZ ;  /* 0x0010000004047890 */ /* 0x000fc8000fffe1ff */
[----:B------:R-:W-:Y:S02]  /*0d70*/  USHF.L.U32 UR5, UR4, 0xb, URZ ;  /* 0x0000000b04057899 */ /* 0x000fe400080006ff */
[----:B------:R-:W-:Y:S01]  /*0d80*/  USHF.L.U32 UR4, UR4, 0x1, URZ ;  /* 0x0000000104047899 */ /* 0x000fe200080006ff */
[----:B------:R-:W-:Y:S01]  /*0d90*/  ELECT P0, URZ, PT ;  /* 0x0000000000ff782f */ /* 0x000fe20003800000 */
[----:B-1----:R-:W-:Y:S01]  /*0da0*/  ULEA UR6, UR6, UR7, 0x18 ;  /* 0x0000000706067291 */ /* 0x002fe2000f8ec0ff */
[----:B------:R-:W1:Y:S11]  /*0db0*/  FENCE.VIEW.ASYNC.S ;  /* 0x00000000000073c6 */ /* 0x000e760000000000 */
[----:B-1----:R1:W2:Y:S01]  /*0dc0*/  SYNCS.EXCH.64 URZ, [UR6+0x360], UR10 ;  /* 0x0003600a06ff75b2 */ /* 0x0022a20008000100 */
[----:B------:R1:W3:Y:S01]  /*0dd0*/  SYNCS.EXCH.64 URZ, [UR6+0x368], UR4 ;  /* 0x0003680406ff75b2 */ /* 0x0002e20008000100 */
[----:B------:R-:W-:Y:S01]  /*0de0*/  NOP ;  /* 0x0000000000007918 */ /* 0x000fe20000000000 */
.L_x_11:
[----:B------:R-:W4:Y:S01]  /*0df0*/  SHFL.IDX PT, R2, R104, RZ, 0x1f ;  /* 0x00001fff68027589 */ /* 0x000f2200000e0000 */
[----:B------:R-:W-:Y:S01]  /*0e00*/  NOP ;  /* 0x0000000000007918 */ /* 0x000fe20000000000 */
[----:B----4-:R-:W-:-:S13]  /*0e10*/  ISETP.NE.AND P0, PT, R2, 0x3, PT ;  /* 0x000000030200780c */ /* 0x010fda0003f05270 */
[----:B------:R-:W-:Y:S05]  /*0e20*/  @P0 BRA `(.L_x_12) ;  /* 0x0000000000300947 */ /* 0x000fea0003800000 */
[----:B-1----:R-:W1:Y:S01]  /*0e30*/  S2UR UR5, SR_CgaCtaId ;  /* 0x00000000000579c3 */ /* 0x002e620000008800 */
[----:B------:R-:W-:Y:S01]  /*0e40*/  UMOV UR6, 0x400 ;  /* 0x0000040000067882 */ /* 0x000fe20000000000 */
[----:B------:R-:W-:Y:S01]  /*0e50*/  UMOV UR4, 0x20 ;  /* 0x0000002000047882 */ /* 0x000fe20000000000 */
[----:B------:R-:W-:Y:S01]  /*0e60*/  ELECT P0, URZ, PT ;  /* 0x0000000000ff782f */ /* 0x000fe20003800000 */
[----:B-1----:R-:W-:Y:S02]  /*0e70*/  ULEA UR5, UR5, UR6, 0x18 ;  /* 0x0000000605057291 */ /* 0x002fe4000f8ec0ff */
[----:B------:R-:W-:-:S04]  /*0e80*/  UIADD3 UR6, UPT, UPT, -UR4, 0x100000, URZ ;  /* 0x0010000004067890 */ /* 0x000fc8000fffe1ff */
[----:B------:R-:W-:Y:S02]  /*0e90*/  USHF.L.U32 UR7, UR6, 0xb, URZ ;  /* 0x0000000b06077899 */ /* 0x000fe400080006ff */
[----:B------:R-:W-:Y:S01]  /*0ea0*/  USHF.L.U32 UR6, UR6, 0x1, URZ ;  /* 0x0000000106067899 */ /* 0x000fe200080006ff */
[----:B------:R-:W1:Y:S11]  /*0eb0*/  FENCE.VIEW.ASYNC.S ;  /* 0x00000000000073c6 */ /* 0x000e760000000000 */
[----:B-1----:R4:W1:Y:S01]  /*0ec0*/  SYNCS.EXCH.64 URZ, [UR5+0x370], UR6 ;  /* 0x0003700605ff75b2 */ /* 0x0028620008000100 */
[----:B------:R4:W1:Y:S02]  /*0ed0*/  SYNCS.EXCH.64 URZ, [UR5+0x378], UR6 ;  /* 0x0003780605ff75b2 */ /* 0x0008640008000100 */
[----:B----4-:R-:W-:Y:S01]  /*0ee0*/  NOP ;  /* 0x0000000000007918 */ /* 0x010fe20000000000 */
.L_x_12:
[----:B------:R-:W4:Y:S01]  /*0ef0*/  SHFL.IDX PT, R2, R104, RZ, 0x1f ;  /* 0x00001fff68027589 */ /* 0x000f2200000e0000 */
[----:B------:R-:W-:Y:S01]  /*0f00*/  NOP ;  /* 0x0000000000007918 */ /* 0x000fe20000000000 */
[----:B----4-:R-:W-:-:S13]  /*0f10*/  ISETP.NE.AND P0, PT, R2, 0x4, PT ;  /* 0x000000040200780c */ /* 0x010fda0003f05270 */
[----:B------:R-:W-:Y:S05]  /*0f20*/  @P0 BRA `(.L_x_13) ;  /* 0x00000000004c0947 */ /* 0x000fea0003800000 */
[----:B-1----:R-:W1:Y:S01]  /*0f30*/  S2UR UR5, SR_CgaCtaId ;  /* 0x00000000000579c3 */ /* 0x002e620000008800 */
[----:B------:R-:W-:Y:S01]  /*0f40*/  UMOV UR7, 0x100 ;  /* 0x0000010000077882 */ /* 0x000fe20000000000 */
[----:B------:R-:W-:Y:S01]  /*0f50*/  UMOV UR6, 0x400 ;  /* 0x0000040000067882 */ /* 0x000fe20000000000 */
[----:B------:R-:W-:Y:S01]  /*0f60*/  USEL UR7, UR7, 0xe0, UP2 ;  /* 0x000000e007077887 */ /* 0x000fe20009000000 */
[----:B------:R-:W-:Y:S01]  /*0f70*/  UMOV UR4, 0x1 ;  /* 0x0000000100047882 */ /* 0x000fe20000000000 */
[----:B------:R-:W-:Y:S01]  /*0f80*/  ELECT P0, URZ, PT ;  /* 0x0000000000ff782f */ /* 0x000fe20003800000 */
[----:B------:R-:W-:-:S04]  /*0f90*/  UIADD3 UR10, UPT, UPT, -UR4, 0x100000, URZ ;  /* 0x00100000040a7890 */ /* 0x000fc8000fffe1ff */
[----:B------:R-:W-:Y:S02]  /*0fa0*/  USHF.L.U32 UR11, UR10, 0xb, URZ ;  /* 0x0000000b0a0b7899 */ /* 0x000fe400080006ff */
[----:B------:R-:W-:Y:S02]  /*0fb0*/  USHF.L.U32 UR10, UR10, 0x1, URZ ;  /* 0x000000010a0a7899 */ /* 0x000fe400080006ff */
[----:B-1----:R-:W-:Y:S02]  /*0fc0*/  ULEA UR5, UR5, UR6, 0x18 ;  /* 0x0000000605057291 */ /* 0x002fe4000f8ec0ff */
[----:B------:R-:W-:-:S04]  /*0fd0*/  UIADD3 UR6, UPT, UPT, -UR7, 0x100000, URZ ;  /* 0x0010000007067890 */ /* 0x000fc8000fffe1ff */
[----:B------:R-:W-:Y:S02]  /*0fe0*/  USHF.L.U32 UR7, UR6, 0xb, URZ ;  /* 0x0000000b06077899 */ /* 0x000fe400080006ff */
[----:B------:R-:W-:Y:S01]  /*0ff0*/  USHF.L.U32 UR6, UR6, 0x1, URZ ;  /* 0x0000000106067899 */ /* 0x000fe200080006ff */
[----:B------:R-:W1:Y:S03]  /*1000*/  FENCE.VIEW.ASYNC.S ;  /* 0x00000000000073c6 */ /* 0x000e660000000000 */
[----:B-1----:R4:W1:Y:S08]  /*1010*/  SYNCS.EXCH.64 URZ, [UR5+0x380], UR10 ;  /* 0x0003800a05ff75b2 */ /* 0x0028700008000100 */
[----:B------:R4:W1:Y:S01]  /*1020*/  SYNCS.EXCH.64 URZ, [UR5+0x390], UR6 ;  /* 0x0003900605ff75b2 */ /* 0x0008620008000100 */
[----:B------:R4:W1:Y:S01]  /*1030*/  SYNCS.EXCH.64 URZ, [UR5+0x388], UR10 ;  /* 0x0003880a05ff75b2 */ /* 0x0008620008000100 */
[----:B------:R4:W1:Y:S02]  /*1040*/  SYNCS.EXCH.64 URZ, [UR5+0x398], UR6 ;  /* 0x0003980605ff75b2 */ /* 0x0008640008000100 */
[----:B----4-:R-:W-:Y:S01]  /*1050*/  NOP ;  /* 0x0000000000007918 */ /* 0x010fe20000000000 */
.L_x_13:
[----:B------:R-:W4:Y:S01]  /*1060*/  SHFL.IDX PT, R2, R104, RZ, 0x1f ;  /* 0x00001fff68027589 */ /* 0x000f2200000e0000 */
[----:B------:R-:W-:Y:S01]  /*1070*/  NOP ;  /* 0x0000000000007918 */ /* 0x000fe20000000000 */
[----:B----4-:R-:W-:-:S13]  /*1080*/  ISETP.NE.AND P0, PT, R2, 0x5, PT ;  /* 0x000000050200780c */ /* 0x010fda0003f05270 */
[----:B------:R-:W-:Y:S05]  /*1090*/  @P0 BRA `(.L_x_14) ;  /* 0x0000000000580947 */ /* 0x000fea0003800000 */
[----:B-1----:R-:W1:Y:S01]  /*10a0*/  S2UR UR6, SR_CgaCtaId ;  /* 0x00000000000679c3 */ /* 0x002e620000008800 */
        /* <DEDUP_REMOVED lines=12> */
[----:B-1----:R4:W1:Y:S01]  /*1170*/  SYNCS.EXCH.64 URZ, [UR6+0x3a0], UR10 ;  /* 0x0003a00a06ff75b2 */ /* 0x0028620008000100 */
[----:B------:R4:W1:Y:S01]  /*1180*/  SYNCS.EXCH.64 URZ, [UR6+0x3c0], UR4 ;  /* 0x0003c00406ff75b2 */ /* 0x0008620008000100 */
[----:B------:R4:W1:Y:S01]  /*1190*/  SYNCS.EXCH.64 URZ, [UR6+0x3a8], UR10 ;  /* 0x0003a80a06ff75b2 */ /* 0x0008620008000100 */
[----:B------:R4:W1:Y:S01]  /*11a0*/  SYNCS.EXCH.64 URZ, [UR6+0x3c8], UR4 ;  /* 0x0003c80406ff75b2 */ /* 0x0008620008000100 */
[----:B------:R4:W1:Y:S01]  /*11b0*/  SYNCS.EXCH.64 URZ, [UR6+0x3b0], UR10 ;  /* 0x0003b00a06ff75b2 */ /* 0x0008620008000100 */
[----:B------:R4:W1:Y:S01]  /*11c0*/  SYNCS.EXCH.64 URZ, [UR6+0x3d0], UR4 ;  /* 0x0003d00406ff75b2 */ /* 0x0008620008000100 */
[----:B------:R4:W1:Y:S01]  /*11d0*/  SYNCS.EXCH.64 URZ, [UR6+0x3b8], UR10 ;  /* 0x0003b80a06ff75b2 */ /* 0x0008620008000100 */
[----:B------:R4:W1:Y:S02]  /*11e0*/  SYNCS.EXCH.64 URZ, [UR6+0x3d8], UR4 ;  /* 0x0003d80406ff75b2 */ /* 0x0008640008000100 */
[----:B----4-:R-:W-:Y:S01]  /*11f0*/  NOP ;  /* 0x0000000000007918 */ /* 0x010fe20000000000 */
.L_x_14:
        /* <DEDUP_REMOVED lines=14> */
[----:B------:R4:W1:Y:S01]  /*12e0*/  SYNCS.EXCH.64 URZ, [UR5+0x3f0], UR6 ;  /* 0x0003f00605ff75b2 */ /* 0x0008620008000100 */
[----:B------:R4:W1:Y:S01]  /*12f0*/  SYNCS.EXCH.64 URZ, [UR5+0x3e8], UR6 ;  /* 0x0003e80605ff75b2 */ /* 0x0008620008000100 */
[----:B------:R4:W1:Y:S02]  /*1300*/  SYNCS.EXCH.64 URZ, [UR5+0x3f8], UR6 ;  /* 0x0003f80605ff75b2 */ /* 0x0008640008000100 */
[----:B----4-:R-:W-:Y:S01]  /*1310*/  NOP ;  /* 0x0000000000007918 */ /* 0x010fe20000000000 */
.L_x_15:
[----:B-1----:R-:W1:Y:S01]  /*1320*/  S2UR UR5, SR_CTAID.X ;  /* 0x00000000000579c3 */ /* 0x002e620000002500 */
[----:B------:R-:W-:-:S05]  /*1330*/  CS2R.32 R97, SR_CgaSize ;  /* 0x0000000000617805 */ /* 0x000fca0000008a00 */
[----:B------:R-:W-:-:S05]  /*1340*/  IMAD R97, R97, -0xa0, RZ ;  /* 0xffffff6061617824 */ /* 0x000fca00078e02ff */
[----:B------:R-:W-:-:S14]  /*1350*/  R2UR UR7, R97 ;  /* 0x00000000610772ca */ /* 0x000fdc00000e0000 */
[----:B------:R-:W4:Y:S01]  /*1360*/  LDCU UR7, c[0x0][UR7+0x2b0] ;  /* 0x00005600070777ac */ /* 0x000f220008000800 */
[----:B------:R-:W-:Y:S01]  /*1370*/  NOP ;  /* 0x0000000000007918 */ /* 0x000fe20000000000 */
[----:B------:R-:W-:-:S05]  /*1380*/  CS2R.32 R97, SR_CgaSize ;  /* 0x0000000000617805 */ /* 0x000fca0000008a00 */
[----:B------:R-:W-:-:S05]  /*1390*/  IMAD R97, R97, -0xa0, RZ ;  /* 0xffffff6061617824 */ /* 0x000fca00078e02ff */
[----:B------:R-:W-:-:S14]  /*13a0*/  R2UR UR6, R97 ;  /* 0x00000000610672ca */ /* 0x000fdc00000e0000 */
[----:B------:R-:W2:Y:S01]  /*13b0*/  LDCU UR6, c[0x0][UR6+0x2b4] ;  /* 0x00005680060677ac */ /* 0x000ea20008000800 */
[----:B------:R-:W3:Y:S08]  /*13c0*/  S2UR UR4, SR_CTAID.Y ;  /* 0x00000000000479c3 */ /* 0x000ef00000002600 */
[----:B------:R-:W2:Y:S01]  /*13d0*/  LDC R9, c[0x0][0xb24] ;  /* 0x0002c900ff097b82 */ /* 0x000ea20000000800 */
[----:B-1----:R-:W-:-:S02]  /*13e0*/  I2FP.F32.U32 R5, UR5 ;  /* 0x0000000500057c45 */ /* 0x002fc40008201000 */
[----:B------:R-:W-:-:S05]  /*13f0*/  CS2R.32 R3, SR_CgaSize ;  /* 0x0000000000037805 */ /* 0x000fca0000008a00 */
[----:B------:R-:W-:-:S06]  /*1400*/  IMAD R3, R3, -0xa0, RZ ;  /* 0xffffff6003037824 */ /* 0x000fcc00078e02ff */
[----:B------:R-:W1:Y:S01]  /*1410*/  LDC R3, c[0x0][R3+0x2a0] ;  /* 0x0000a80003037b82 */ /* 0x000e620000000800 */
[----:B------:R-:W-:Y:S01]  /*1420*/  MOV R97, UR5 ;  /* 0x0000000500617c02 */ /* 0x000fe20008000f00 */
[----:B----4-:R-:W-:Y:S01]  /*1430*/  FMUL R5, R5, UR7 ;  /* 0x0000000705057c20 */ /* 0x010fe20008400000 */
[----:B---3--:R-:W-:Y:S02]  /*1440*/  I2FP.F32.U32 R4, UR4 ;  /* 0x0000000400047c45 */ /* 0x008fe40008201000 */
[----:B------:R-:W-:-:S05]  /*1450*/  CS2R.32 R2, SR_CgaSize ;  /* 0x0000000000027805 */ /* 0x000fca0000008a00 */
[----:B------:R-:W-:-:S06]  /*1460*/  IMAD R2, R2, -0xa0, RZ ;  /* 0xffffff6002027824 */ /* 0x000fcc00078e02ff */
[----:B------:R-:W3:Y:S01]  /*1470*/  LDC R2, c[0x0][R2+0x2a4] ;  /* 0x0000a90002027b82 */ /* 0x000ee20000000800 */
[----:B------:R-:W4:Y:S01]  /*1480*/  F2I.U32.TRUNC.NTZ R90, R5 ;  /* 0x00000005005a7305 */ /* 0x000f22000020f000 */
[----:B------:R-:W-:Y:S01]  /*1490*/  MOV R91, UR4 ;  /* 0x00000004005b7c02 */ /* 0x000fe20008000f00 */
[----:B--2---:R-:W-:-:S05]  /*14a0*/  FMUL R4, R4, UR6 ;  /* 0x0000000604047c20 */ /* 0x004fca0008400000 */
[----:B------:R-:W-:Y:S01]  /*14b0*/  BAR.SYNC.DEFER_BLOCKING 0x0 ;  /* 0x0000000000007b1d */ /* 0x000fe20000010000 */
[----:B------:R-:W-:-:S05]  /*14c0*/  ISETP.GE.AND P0, PT, R9, 0x1, PT ;  /* 0x000000010900780c */ /* 0x000fca0003f06270 */
[----:B------:R-:W2:Y:S02]  /*14d0*/  F2I.U32.TRUNC.NTZ R79, R4 ;  /* 0x00000004004f7305 */ /* 0x000ea4000020f000 */
[----:B------:R-:W3:Y:S01]  /*14e0*/  S2UR UR36, SR_CTAID.Z ;  /* 0x00000000002479c3 */ /* 0x000ee20000002700 */
[----:B----4-:R-:W-:-:S05]  /*14f0*/  IADD3 R90, PT, PT, -R90, RZ, RZ ;  /* 0x000000ff5a5a7210 */ /* 0x010fca0007ffe1ff */
[----:B-1----:R-:W-:Y:S01]  /*1500*/  IMAD R90, R3, R90, UR5 ;  /* 0x00000005035a7e24 */ /* 0x002fe2000f8e025a */
[----:B--2---:R-:W-:-:S05]  /*1510*/  IADD3 R79, PT, PT, -R79, RZ, RZ ;  /* 0x000000ff4f4f7210 */ /* 0x004fca0007ffe1ff */
[----:B---3--:R-:W-:Y:S01]  /*1520*/  IMAD R79, R2, R79, UR4 ;  /* 0x00000004024f7e24 */ /* 0x008fe2000f8e024f */
[----:B------:R-:W-:Y:S06]  /*1530*/  @!P0 BRA `(.L_x_16) ;  /* 0x0000000000b88947 */ /* 0x000fec0003800000 */
[----:B------:R-:W1:Y:S01]  /*1540*/  LDC.64 R4, c[0x0][0xb18] ;  /* 0x0002c600ff047b82 */ /* 0x000e620000000a00 */
[----:B------:R-:W-:-:S07]  /*1550*/  ISETP.NE.AND P0, PT, R9, 0x1, PT ;  /* 0x000000010900780c */ /* 0x000fce0003f05270 */
[----:B------:R-:W2:Y:S08]  /*1560*/  LDC R10, c[0x0][0xb0c] ;  /* 0x0002c300ff0a7b82 */ /* 0x000eb00000000800 */
[----:B------:R-:W3:Y:S08]  /*1570*/  LDC R11, c[0x0][0x370] ;  /* 0x0000dc00ff0b7b82 */ /* 0x000ef00000000800 */
[----:B------:R-:W4:Y:S01]  /*1580*/  LDC R12, c[0x0][0x374] ;  /* 0x0000dd00ff0c7b82 */ /* 0x000f220000000800 */
[----:B-1----:R-:W-:-:S07]  /*1590*/  ISETP.NE.AND P1, PT, R4, 0x1, PT ;  /* 0x000000010400780c */ /* 0x002fce0003f25270 */
[----:B------:R-:W3:Y:S01]  /*15a0*/  LDC.64 R6, c[0x0][0xb10] ;  /* 0x0002c400ff067b82 */ /* 0x000ee20000000a00 */
[----:B--2---:R-:W-:-:S07]  /*15b0*/  ISETP.NE.AND P2, PT, R10, 0x1, PT ;  /* 0x000000010a00780c */ /* 0x004fce0003f45270 */
[----:B------:R-:W1:Y:S08]  /*15c0*/  LDC R8, c[0x0][0xb20] ;  /* 0x0002c800ff087b82 */ /* 0x000e700000000800 */
[----:B------:R-:W2:Y:S01]  /*15d0*/  LDC.64 R2, c[0x0][0xb28] ;  /* 0x0002ca00ff027b82 */ /* 0x000ea20000000a00 */
[----:B----4-:R-:W-:-:S04]  /*15e0*/  IMAD.HI.U32 R13, R12, R5, RZ ;  /* 0x000000050c0d7227 */ /* 0x010fc800078e00ff */
[----:B------:R-:W-:-:S04]  /*15f0*/  IMAD.HI.U32 R5, R91, R5, RZ ;  /* 0x000000055b057227 */ /* 0x000fc800078e00ff */
[----:B---3--:R-:W-:-:S04]  /*1600*/  IMAD.HI.U32 R14, R11, R6, RZ ;  /* 0x000000060b0e7227 */ /* 0x008fc800078e00ff */
[----:B------:R-:W-:Y:S01]  /*1610*/  IMAD.HI.U32 R16, R97, R6, RZ ;  /* 0x0000000661107227 */ /* 0x000fe200078e00ff */
[-C--:B------:R-:W-:Y:S02]  /*1620*/  @P2 SHF.R.U32.HI R11, RZ, R7.reuse, R14 ;  /* 0x00000007ff0b2219 */ /* 0x080fe4000001160e */
[-C--:B-1----:R-:W-:Y:S02]  /*1630*/  @P1 SHF.R.U32.HI R12, RZ, R8.reuse, R13 ;  /* 0x00000008ff0c1219 */ /* 0x082fe4000001160d */
[----:B------:R-:W-:Y:S02]  /*1640*/  SHF.R.U32.HI R8, RZ, R8, R5 ;  /* 0x00000008ff087219 */ /* 0x000fe40000011605 */
[----:B------:R-:W-:Y:S02]  /*1650*/  SHF.R.U32.HI R16, RZ, R7, R16 ;  /* 0x00000007ff107219 */ /* 0x000fe40000011610 */
[----:B------:R-:W-:Y:S01]  /*1660*/  SEL R5, R91, R8, !P1 ;  /* 0x000000085b057207 */ /* 0x000fe20004800000 */
[----:B--2---:R-:W-:Y:S01]  /*1670*/  IMAD.HI.U32 R14, R12, R2, RZ ;  /* 0x000000020c0e7227 */ /* 0x004fe200078e00ff */
[----:B------:R-:W-:-:S03]  /*1680*/  SEL R7, R97, R16, !P2 ;  /* 0x0000001061077207 */ /* 0x000fc60005000000 */
[----:B------:R-:W-:Y:S01]  /*1690*/  IMAD.HI.U32 R6, R11, R2, RZ ;  /* 0x000000020b067227 */ /* 0x000fe200078e00ff */
[----:B------:R-:W-:-:S04]  /*16a0*/  @P0 SHF.R.U32.HI R12, RZ, R3, R14 ;  /* 0x00000003ff0c0219 */ /* 0x000fc8000001160e */
[----:B------:R-:W-:Y:S01]  /*16b0*/  @P0 SHF.R.U32.HI R11, RZ, R3, R6 ;  /* 0x00000003ff0b0219 */ /* 0x000fe20000011606 */
[----:B------:R-:W-:-:S04]  /*16c0*/  IMAD R12, R12, R9, RZ ;  /* 0x000000090c0c7224 */ /* 0x000fc800078e02ff */
[----:B------:R-:W-:Y:S01]  /*16d0*/  IMAD R6, R11, R9, RZ ;  /* 0x000000090b067224 */ /* 0x000fe200078e02ff */
[----:B------:R-:W-:-:S04]  /*16e0*/  ISETP.GE.AND P1, PT, R5, R12, PT ;  /* 0x0000000c0500720c */ /* 0x000fc80003f26270 */
[----:B------:R-:W-:Y:S01]  /*16f0*/  ISETP.GE.OR P1, PT, R7, R6, P1 ;  /* 0x000000060700720c */ /* 0x000fe20000f26670 */
[----:B------:R-:W-:-:S05]  /*1700*/  IMAD.HI.U32 R6, R5, R2, RZ ;  /* 0x0000000205067227 */ /* 0x000fca00078e00ff */
[----:B------:R-:W-:-:S04]  /*1710*/  SHF.R.U32.HI R6, RZ, R3, R6 ;  /* 0x00000003ff067219 */ /* 0x000fc80000011606 */
[----:B------:R-:W-:-:S03]  /*1720*/  SEL R6, R5, R6, !P0 ;  /* 0x0000000605067207 */ /* 0x000fc60004000000 */
[----:B------:R-:W-:Y:S01]  /*1730*/  @!P1 IMAD.HI.U32 R8, R7, R2, RZ ;  /* 0x0000000207089227 */ /* 0x000fe200078e00ff */
[----:B------:R-:W-:-:S04]  /*1740*/  IADD3 R2, PT, PT, -R6, RZ, RZ ;  /* 0x000000ff06027210 */ /* 0x000fc80007ffe1ff */
[----:B------:R-:W-:Y:S01]  /*1750*/  @!P1 SHF.R.U32.HI R8, RZ, R3, R8 ;  /* 0x00000003ff089219 */ /* 0x000fe20000011608 */
[----:B------:R-:W-:-:S03]  /*1760*/  IMAD R2, R9, R2, R5 ;  /* 0x0000000209027224 */ /* 0x000fc600078e0205 */
[----:B------:R-:W-:Y:S02]  /*1770*/  @!P1 SEL R3, R7, R8, !P0 ;  /* 0x0000000807039207 */ /* 0x000fe40004000000 */
[----:B------:R-:W-:-:S03]  /*1780*/  IADD3 R8, PT, PT, -R5, RZ, RZ ;  /* 0x000000ff05087210 */ /* 0x000fc60007ffe1ff */
[--C-:B------:R-:W-:Y:S02]  /*1790*/  @!P1 IMAD.IADD R6, R6, 0x1, -R3.reuse ;  /* 0x0000000106069824 */ /* 0x100fe400078e0a03 */
[----:B------:R-:W-:Y:S01]  /*17a0*/  @!P1 IMAD R3, R2, R11, R3 ;  /* 0x0000000b02039224 */ /* 0x000fe200078e0203 */
[----:B------:R-:W-:Y:S01]  /*17b0*/  IADD3 R2, PT, PT, -R7, RZ, RZ ;  /* 0x000000ff07027210 */ /* 0x000fe20007ffe1ff */
[----:B------:R-:W-:Y:S02]  /*17c0*/  @!P1 IMAD R5, R6, R9, R7 ;  /* 0x0000000906059224 */ /* 0x000fe400078e0207 */
[----:B------:R-:W-:Y:S02]  /*17d0*/  IMAD R8, R4, R8, R91 ;  /* 0x0000000804087224 */ /* 0x000fe400078e025b */
[----:B------:R-:W-:Y:S02]  /*17e0*/  @!P1 IMAD.MOV.U32 R7, RZ, RZ, R3 ;  /* 0x000000ffff079224 */ /* 0x000fe400078e0003 */
[----:B------:R-:W-:-:S02]  /*17f0*/  IMAD R2, R10, R2, R97 ;  /* 0x000000020a027224 */ /* 0x000fc400078e0261 */
[----:B------:R-:W-:Y:S02]  /*1800*/  IMAD R91, R5, R4, R8 ;  /* 0x00000004055b7224 */ /* 0x000fe400078e0208 */
[----:B------:R-:W-:Y:S02]  /*1810*/  IMAD R97, R7, R10, R2 ;  /* 0x0000000a07617224 */ /* 0x000fe400078e0202 */
.L_x_16:
[----:B------:R-:W1:Y:S01]  /*1820*/  LDCU UR4, c[0x0][0xb30] ;  /* 0x00016600ff0477ac */ /* 0x000e620008000800 */
[----:B------:R-:W2:Y:S08]  /*1830*/  S2UR UR37, SR_CgaCtaId ;  /* 0x00000000002579c3 */ /* 0x000eb00000008800 */
[----:B------:R-:W3:Y:S01]  /*1840*/  LDC R40, c[0x0][0xb24] ;  /* 0x0002c900ff287b82 */ /* 0x000ee20000000800 */
[----:B-1----:R-:W-:-:S09]  /*1850*/  UISETP.NE.AND UP1, UPT, UR4, 0x1, UPT ;  /* 0x000000010400788c */ /* 0x002fd2000bf25270 */
[----:B--2---:R-:W-:Y:S05]  /*1860*/  BRA.U UP1, `(.L_x_17) ;  /* 0x0000000101407547 */ /* 0x004fea000b800000 */
[----:B------:R-:W1:Y:S08]  /*1870*/  LDC.64 R4, c[0x0][0xb10] ;  /* 0x0002c400ff047b82 */ /* 0x000e700000000a00 */
[----:B------:R-:W2:Y:S08]  /*1880*/  LDC.64 R2, c[0x0][0xb18] ;  /* 0x0002c600ff027b82 */ /* 0x000eb00000000a00 */
[----:B------:R-:W4:Y:S08]  /*1890*/  LDC R6, c[0x0][0xb20] ;  /* 0x0002c800ff067b82 */ /* 0x000f300000000800 */
[----:B------:R-:W3:Y:S01]  /*18a0*/  LDC R8, c[0x0][0xb0c] ;  /* 0x0002c300ff087b82 */ /* 0x000ee20000000800 */
[----:B-1----:R-:W-:-:S05]  /*18b0*/  IMAD.HI.U32 R4, R97, R4, RZ ;  /* 0x0000000461047227 */ /* 0x002fca00078e00ff */
[----:B------:R-:W-:Y:S01]  /*18c0*/  SHF.R.U32.HI R4, RZ, R5, R4 ;  /* 0x00000005ff047219 */ /* 0x000fe20000011604 */
[----:B--2---:R-:W-:Y:S01]  /*18d0*/  IMAD.HI.U32 R3, R91, R3, RZ ;  /* 0x000000035b037227 */ /* 0x004fe200078e00ff */
[----:B------:R-:W-:-:S04]  /*18e0*/  ISETP.NE.AND P0, PT, R2, 0x1, PT ;  /* 0x000000010200780c */ /* 0x000fc80003f05270 */
[----:B----4-:R-:W-:-:S04]  /*18f0*/  SHF.R.U32.HI R6, RZ, R6, R3 ;  /* 0x00000006ff067219 */ /* 0x010fc80000011603 */
[----:B------:R-:W-:Y:S02]  /*1900*/  SEL R3, R91, R6, !P0 ;  /* 0x000000065b037207 */ /* 0x000fe40004000000 */
[----:B---3--:R-:W-:-:S04]  /*1910*/  ISETP.NE.AND P1, PT, R8, 0x1, PT ;  /* 0x000000010800780c */ /* 0x008fc80003f25270 */
[----:B------:R-:W-:-:S05]  /*1920*/  SEL R4, R97, R4, !P1 ;  /* 0x0000000461047207 */ /* 0x000fca0004800000 */
[----:B------:R-:W-:Y:S02]  /*1930*/  IMAD.IADD R5, R3, 0x1, -R4 ;  /* 0x0000000103057824 */ /* 0x000fe400078e0a04 */
[----:B------:R-:W-:Y:S02]  /*1940*/  IMAD.IADD R3, R4, 0x1, -R3 ;  /* 0x0000000104037824 */ /* 0x000fe400078e0a03 */
[----:B------:R-:W-:Y:S02]  /*1950*/  IMAD R97, R5, R8, R97 ;  /* 0x0000000805617224 */ /* 0x000fe400078e0261 */
[----:B------:R-:W-:-:S07]  /*1960*/  IMAD R91, R3, R2, R91 ;  /* 0x00000002035b7224 */ /* 0x000fce00078e025b */
.L_x_17:
[----:B------:R-:W-:Y:S01]  /*1970*/  BAR.SYNC.DEFER_BLOCKING 0x0 ;  /* 0x0000000000007b1d */ /* 0x000fe20000010000 */
[----:B------:R-:W-:Y:S01]  /*1980*/  UISETP.NE.AND UP1, UPT, UR8, 0x2, UPT ;  /* 0x000000020800788c */ /* 0x000fe2000bf25270 */
[----:B------:R-:W-:Y:S02]  /*1990*/  ISETP.NE.OR P5, PT, R0, 0x2, !P5 ;  /* 0x000000020000780c */ /* 0x000fe40006fa5670 */
[----:B------:R-:W-:-:S06]  /*19a0*/  LOP3.LUT R2, R101, 0x1f, RZ, 0xc0, !PT ;  /* 0x0000001f65027812 */ /* 0x000fcc00078ec0ff */
[----:B------:R-:W-:Y:S05]  /*19b0*/  BRA.U UP1, `(.L_x_18) ;  /* 0x0000002d015c7547 */ /* 0x000fea000b800000 */
[----:B------:R-:W1:Y:S01]  /*19c0*/  LDCU UR13, c[0x0][0x38c] ;  /* 0x00007180ff0d77ac */ /* 0x000e620008000800 */
[----:B------:R-:W2:Y:S01]  /*19d0*/  LDC R9, c[0x0][0x370] ;  /* 0x0000dc00ff097b82 */ /* 0x000ea20000000800 */
[----:B------:R-:W-:Y:S01]  /*19e0*/  PLOP3.LUT P1, PT, PT, PT, UP2, 0x80, 0x8 ;  /* 0x000000000008781c */ /* 0x000fe20003f2f028 */
[----:B------:R-:W-:Y:S01]  /*19f0*/  IMAD.MOV.U32 R15, RZ, RZ, 0x1 ;  /* 0x00000001ff0f7424 */ /* 0x000fe200078e00ff */
[----:B------:R-:W-:Y:S01]  /*1a00*/  ISETP.EQ.OR P4, PT, R2, RZ, P5 ;  /* 0x000000ff0200720c */ /* 0x000fe20002f82670 */
[----:B------:R-:W-:Y:S01]  /*1a10*/  IMAD.MOV.U32 R14, RZ, RZ, RZ ;  /* 0x000000ffff0e7224 */ /* 0x000fe200078e00ff */
[----:B------:R-:W-:Y:S02]  /*1a20*/  PLOP3.LUT P1, PT, P1, PT, PT, 0x8, 0x80 ;  /* 0x000000000080781c */ /* 0x000fe40000f2e170 */
[----:B------:R-:W-:Y:S01]  /*1a30*/  CS2R R12, SRZ ;  /* 0x00000000000c7805 */ /* 0x000fe2000001ff00 */
[----:B------:R-:W-:Y:S01]  /*1a40*/  IMAD.MOV.U32 R10, RZ, RZ, 0x1 ;  /* 0x00000001ff0a7424 */ /* 0x000fe200078e00ff */
[----:B------:R-:W4:Y:S01]  /*1a50*/  LDC R0, c[0x0][0x374] ;  /* 0x0000dd00ff007b82 */ /* 0x000f220000000800 */
[----:B------:R-:W2:Y:S01]  /*1a60*/  LDCU.64 UR22, c[0x0][0x348] ;  /* 0x00006900ff1677ac */ /* 0x000ea20008000a00 */
[----:B------:R-:W-:Y:S01]  /*1a70*/  UMOV UR6, URZ ;  /* 0x000000ff00067c82 */ /* 0x000fe20008000000 */
[----:B-1----:R-:W-:-:S04]  /*1a80*/  UIADD3 UR5, UPT, UPT, UR13, 0x1f, URZ ;  /* 0x0000001f0d057890 */ /* 0x002fc8000fffe0ff */
[----:B------:R-:W-:-:S04]  /*1a90*/  USHF.R.S32.HI UR4, URZ, 0x1f, UR5 ;  /* 0x0000001fff047899 */ /* 0x000fc80008011405 */
[----:B------:R-:W-:-:S04]  /*1aa0*/  ULEA.HI UR4, UR4, UR5, URZ, 0x5 ;  /* 0x0000000504047291 */ /* 0x000fc8000f8f28ff */
[----:B------:R-:W-:Y:S02]  /*1ab0*/  USHF.R.S32.HI UR15, URZ, 0x5, UR4 ;  /* 0x00000005ff0f7899 */ /* 0x000fe40008011404 */
[----:B------:R-:W-:Y:S02]  /*1ac0*/  UIADD3 UR4, UPT, UPT, UR13, -0x1, URZ ;  /* 0xffffffff0d047890 */ /* 0x000fe4000fffe0ff */
[----:B------:R-:W-:Y:S02]  /*1ad0*/  UISETP.LT.U32.AND UP0, UPT, UR15, 0x36, UPT ;  /* 0x000000360f00788c */ /* 0x000fe4000bf01070 */
[----:B------:R-:W-:Y:S02]  /*1ae0*/  UISETP.GE.U32.AND UP1, UPT, UR4, -0x3f, UPT ;  /* 0xffffffc10400788c */ /* 0x000fe4000bf26070 */
[----:B------:R-:W-:Y:S02]  /*1af0*/  USEL UR14, UR15, 0x36, UP0 ;  /* 0x000000360f0e7887 */ /* 0x000fe40008000000 */
[----:B------:R-:W-:-:S02]  /*1b00*/  UIADD3 UR13, UPT, UPT, UR13, 0x3e, URZ ;  /* 0x0000003e0d0d7890 */ /* 0x000fc4000fffe0ff */
[----:B------:R-:W-:Y:S02]  /*1b10*/  UIADD3 UR5, UPT, UPT, UR14, -0x1, URZ ;  /* 0xffffffff0e057890 */ /* 0x000fe4000fffe0ff */
[----:B------:R-:W-:-:S03]  /*1b20*/  UIADD3 UR7, UPT, UPT, UR15, -UR14, URZ ;  /* 0x8000000e0f077290 */ /* 0x000fc6000fffe0ff */
[----:B------:R-:W-:-:S04]  /*1b30*/  @UP1 UIADD3 UR5, UPT, UPT, UR14, URZ, URZ ;  /* 0x000000ff0e051290 */ /* 0x000fc8000fffe0ff */
[----:B--2---:R-:W-:-:S12]  /*1b40*/  UIADD3 UR5, UPT, UPT, UR5, 0x1, URZ ;  /* 0x0000000105057890 */ /* 0x004fd8000fffe0ff */
.L_x_36:
[----:B------:R-:W-:Y:S01]  /*1b50*/  UISETP.NE.AND UP0, UPT, UR37, URZ, UPT ;  /* 0x000000ff2500728c */ /* 0x000fe2000bf05270 */
[----:B------:R-:W1:Y:S08]  /*1b60*/  S2UR UR37, SR_CgaCtaId ;  /* 0x00000000002579c3 */ /* 0x000e700000008800 */
[----:B------:R-:W-:Y:S05]  /*1b70*/  BRA.U UP0, `(.L_x_19) ;  /* 0x0000000100347547 */ /* 0x000fea000b800000 */
[----:B------:R-:W2:Y:S01]  /*1b80*/  S2R R2, SR_CgaCtaId ;  /* 0x0000000000027919 */ /* 0x000ea20000008800 */
[----:B------:R-:W-:-:S04]  /*1b90*/  MOV R3, 0x400 ;  /* 0x0000040000037802 */ /* 0x000fc80000000f00 */
[----:B--2---:R-:W-:Y:S02]  /*1ba0*/  LEA R3, R2, R3, 0x18 ;  /* 0x0000000302037211 */ /* 0x004fe400078ec0ff */
[----:B------:R-:W-:-:S03]  /*1bb0*/  SHF.L.U32 R2, R10, 0x1f, RZ ;  /* 0x0000001f0a027819 */ /* 0x000fc600000006ff */
[----:B------:R-:W-:-:S04]  /*1bc0*/  IMAD R3, R12, 0x8, R3 ;  /* 0x000000080c037824 */ /* 0x000fc800078e0203 */
[----:B------:R-:W2:Y:S02]  /*1bd0*/  SYNCS.PHASECHK.TRANS64.TRYWAIT P0, [R3+URZ+0x3f0], R2 ;  /* 0x0003f002030075a7 */ /* 0x000ea400080011ff */
[----:B--2---:R-:W-:Y:S05]  /*1be0*/  @!P0 BRA `(.L_x_20) ;  /* 0x0000006400ac8947 */ /* 0x004fea0003800000 */
.L_x_146:
[----:B------:R-:W-:Y:S01]  /*1bf0*/  VIADD R12, R12, 0x1 ;  /* 0x000000010c0c7836 */ /* 0x000fe20000000000 */
[----:B------:R2:W-:Y:S04]  /*1c00*/  SYNCS.ARRIVE.TRANS64.A1T0 RZ, [R3+URZ+0x3e0], RZ ;  /* 0x0003e0ff03ff79a7 */ /* 0x0005e800081000ff */
[----:B------:R-:W-:-:S04]  /*1c10*/  ISETP.NE.AND P0, PT, R12, 0x2, PT ;  /* 0x000000020c00780c */ /* 0x000fc80003f05270 */
[----:B------:R-:W-:Y:S02]  /*1c20*/  SEL R12, R12, RZ, P0 ;  /* 0x000000ff0c0c7207 */ /* 0x000fe40000000000 */
[----:B--2---:R-:W-:-:S04]  /*1c30*/  SEL R3, RZ, 0x1, P0 ;  /* 0x00000001ff037807 */ /* 0x004fc80000000000 */
[----:B------:R-:W-:-:S07]  /*1c40*/  LOP3.LUT R10, R10, R3, RZ, 0x3c, !PT ;  /* 0x000000030a0a7212 */ /* 0x000fce00078e3cff */
.L_x_19:
[----:B------:R-:W-:Y:S01]  /*1c50*/  UMOV UR4, 0x400 ;  /* 0x0000040000047882 */ /* 0x000fe20000000000 */
[----:B------:R-:W-:Y:S01]  /*1c60*/  SHF.L.U32 R2, R15, 0x1f, RZ ;  /* 0x0000001f0f027819 */ /* 0x000fe200000006ff */
[----:B-1----:R-:W-:Y:S01]  /*1c70*/  ULEA UR4, UR37, UR4, 0x18 ;  /* 0x0000000425047291 */ /* 0x002fe2000f8ec0ff */
[----:B------:R-:W-:Y:S01]  /*1c80*/  R2UR UR34, R97 ;  /* 0x00000000612272ca */ /* 0x000fe200000e0000 */
[----:B------:R-:W-:Y:S01]  /*1c90*/  UISETP.GE.U32.AND UP0, UPT, UR13, 0x3f, UPT ;  /* 0x0000003f0d00788c */ /* 0x000fe2000bf06070 */
[----:B------:R-:W-:Y:S01]  /*1ca0*/  R2UR UR11, R91 ;  /* 0x000000005b0b72ca */ /* 0x000fe200000e0000 */
[----:B------:R-:W-:Y:S01]  /*1cb0*/  ULEA UR8, UR6, UR4, 0x3 ;  /* 0x0000000406087291 */ /* 0x000fe2000f8e18ff */
[----:B------:R-:W-:-:S08]  /*1cc0*/  UMOV UR24, URZ ;  /* 0x000000ff00187c82 */ /* 0x000fd00008000000 */
[----:B------:R1:W2:Y:S01]  /*1cd0*/  SYNCS.PHASECHK.TRANS64.TRYWAIT P0, [UR8+0x1b0], R2 ;  /* 0x0001b002ff0075a7 */ /* 0x0002a20008001108 */
[----:B------:R-:W-:Y:S02]  /*1ce0*/  USHF.L.U32 UR34, UR34, 0x6, URZ ;  /* 0x0000000622227899 */ /* 0x000fe400080006ff */
[----:B------:R-:W-:Y:S01]  /*1cf0*/  USHF.L.U32 UR11, UR11, 0x6, URZ ;  /* 0x000000060b0b7899 */ /* 0x000fe200080006ff */
[----:B------:R-:W-:Y:S11]  /*1d00*/  BRA.U !UP0, `(.L_x_21) ;  /* 0x0000000108a47547 */ /* 0x000ff6000b800000 */
[----:B------:R-:W-:Y:S01]  /*1d10*/  UMOV UR16, URZ ;  /* 0x000000ff00107c82 */ /* 0x000fe20008000000 */
[----:B------:R-:W-:-:S05]  /*1d20*/  UMOV UR17, UR6 ;  /* 0x0000000600117c82 */ /* 0x000fca0008000000 */
.L_x_26:
[----:B-1----:R-:W-:Y:S01]  /*1d30*/  ULEA UR33, UR17, UR4, 0x3 ;  /* 0x0000000411217291 */ /* 0x002fe2000f8e18ff */
[----:B--2---:R-:W-:Y:S01]  /*1d40*/  @!P5 MOV R3, 0x1000 ;  /* 0x000010000003d802 */ /* 0x004fe20000000f00 */
[----:B--2---:R-:W-:Y:S10]  /*1d50*/  @P0 BRA `(.L_x_22) ;  /* 0x00000000000c0947 */ /* 0x004ff40003800000 */
[----:B------:R-:W-:-:S04]  /*1d60*/  SHF.L.U32 R5, R15, 0x1f, RZ ;  /* 0x0000001f0f057819 */ /* 0x000fc800000006ff */
[----:B------:R-:W2:Y:S02]  /*1d70*/  SYNCS.PHASECHK.TRANS64.TRYWAIT P0, [UR33+0x1b0], R5 ;  /* 0x0001b005ff0075a7 */ /* 0x000ea40008001121 */
[----:B--2---:R-:W-:Y:S05]  /*1d80*/  @!P0 BRA `(.L_x_23) ;  /* 0x0000006400588947 */ /* 0x004fea0003800000 */
.L_x_22:
[----:B------:R2:W-:Y:S01]  /*1d90*/  @!P5 SYNCS.ARRIVE.TRANS64 RZ, [UR33], R3 ;  /* 0x00000003ffffd9a7 */ /* 0x0005e20008000021 */
[----:B------:R-:W-:Y:S04]  /*1da0*/  BSSY.RECONVERGENT B0, `(.L_x_24) ;  /* 0x0000003000007945 */ /* 0x000fe80003800200 */
[----:B------:R-:W-:Y:S05]  /*1db0*/  @P4 BRA `(.L_x_25) ;  /* 0x0000000000044947 */ /* 0x000fea0003800000 */
[----:B------:R-:W-:Y:S05]  /*1dc0*/  BPT.TRAP 0x1 ;  /* 0x000000040000795c */ /* 0x000fea0000300000 */
.L_x_25:
[----:B------:R-:W-:Y:S05]  /*1dd0*/  BSYNC.RECONVERGENT B0 ;  /* 0x0000000000007941 */ /* 0x000fea0003800200 */
.L_x_24:
[----:B------:R-:W-:Y:S02]  /*1de0*/  UIADD3 UR6, UPT, UPT, UR17, 0x1, URZ ;  /* 0x0000000111067890 */ /* 0x000fe4000fffe0ff */
[----:B------:R-:W-:Y:S02]  /*1df0*/  UIADD3 UR26, UP1, UPT, UR22, 0x80, URZ ;  /* 0x00000080161a7890 */ /* 0x000fe4000ff3e0ff */
[----:B------:R-:W-:Y:S02]  /*1e00*/  UISETP.NE.AND UP0, UPT, UR6, 0x36, UPT ;  /* 0x000000360600788c */ /* 0x000fe4000bf05270 */
[----:B------:R-:W-:Y:S02]  /*1e10*/  USHF.L.U32 UR35, UR16, 0x5, URZ ;  /* 0x0000000510237899 */ /* 0x000fe400080006ff */
[----:B------:R-:W-:Y:S02]  /*1e20*/  USEL UR9, URZ, 0x1, UP0 ;  /* 0x00000001ff097887 */ /* 0x000fe40008000000 */
[----:B------:R-:W-:-:S02]  /*1e30*/  USEL UR6, UR6, URZ, UP0 ;  /* 0x000000ff06067287 */ /* 0x000fc40008000000 */
[----:B------:R-:W-:Y:S02]  /*1e40*/  UIADD3 UR20, UP0, UPT, UR22, 0x180, URZ ;  /* 0x0000018016147890 */ /* 0x000fe4000ff1e0ff */
[----:B------:R-:W-:Y:S01]  /*1e50*/  ULEA UR8, UR6, UR4, 0x3 ;  /* 0x0000000406087291 */ /* 0x000fe2000f8e18ff */
[----:B------:R-:W-:Y:S01]  /*1e60*/  LOP3.LUT R15, R15, UR9, RZ, 0x3c, !PT ;  /* 0x000000090f0f7c12 */ /* 0x000fe2000f8e3cff */
[----:B------:R-:W-:Y:S02]  /*1e70*/  UIADD3.X UR27, UPT, UPT, URZ, UR23, URZ, UP1, !UPT ;  /* 0x00000017ff1b7290 */ /* 0x000fe40008ffe4ff */
[----:B------:R-:W-:Y:S01]  /*1e80*/  UIADD3.X UR21, UPT, UPT, URZ, UR23, URZ, UP0, !UPT ;  /* 0x00000017ff157290 */ /* 0x000fe200087fe4ff */
[----:B-1----:R-:W-:Y:S01]  /*1e90*/  SHF.L.U32 R2, R15, 0x1f, RZ ;  /* 0x0000001f0f027819 */ /* 0x002fe200000006ff */
[----:B------:R-:W-:Y:S01]  /*1ea0*/  UMOV UR18, 0x0 ;  /* 0x0000000000127882 */ /* 0x000fe20000000000 */
[----:B------:R-:W-:Y:S01]  /*1eb0*/  UMOV UR19, 0x10000000 ;  /* 0x1000000000137882 */ /* 0x000fe20000000000 */
[----:B------:R-:W-:Y:S01]  /*1ec0*/  UMOV UR12, UR36 ;  /* 0x00000024000c7c82 */ /* 0x000fe20008000000 */
[----:B------:R1:W1:Y:S01]  /*1ed0*/  SYNCS.PHASECHK.TRANS64.TRYWAIT P0, [UR8+0x1b0], R2 ;  /* 0x0001b002ff0075a7 */ /* 0x0002620008001108 */
[----:B------:R-:W-:Y:S01]  /*1ee0*/  ULEA UR8, UR17, UR4, 0xb ;  /* 0x0000000411087291 */ /* 0x000fe2000f8e58ff */
[----:B------:R-:W-:Y:S01]  /*1ef0*/  UMOV UR9, UR33 ;  /* 0x0000002100097c82 */ /* 0x000fe20008000000 */
[----:B------:R-:W-:-:S02]  /*1f00*/  UMOV UR10, UR35 ;  /* 0x00000023000a7c82 */ /* 0x000fc40008000000 */
[----:B------:R-:W-:Y:S02]  /*1f10*/  UIADD3 UR32, UPT, UPT, UR8, 0x2800, URZ ;  /* 0x0000280008207890 */ /* 0x000fe4000fffe0ff */
[----:B------:R-:W-:Y:S02]  /*1f20*/  UIADD3 UR8, UPT, UPT, UR8, 0x1d800, URZ ;  /* 0x0001d80008087890 */ /* 0x000fe4000fffe0ff */
[----:B------:R-:W-:Y:S01]  /*1f30*/  UIADD3 UR16, UPT, UPT, UR16, 0x1, URZ ;  /* 0x0000000110107890 */ /* 0x000fe2000fffe0ff */
[----:B------:R-:W-:Y:S01]  /*1f40*/  UMOV UR24, UR5 ;  /* 0x0000000500187c82 */ /* 0x000fe20008000000 */
[----:B------:R-:W-:Y:S02]  /*1f50*/  UMOV UR17, UR6 ;  /* 0x0000000600117c82 */ /* 0x000fe40008000000 */
[----:B------:R-:W-:Y:S01]  /*1f60*/  UISETP.NE.AND UP0, UPT, UR16, UR5, UPT ;  /* 0x000000051000728c */ /* 0x000fe2000bf05270 */
[----:B------:R1:W-:Y:S02]  /*1f70*/  UTMALDG.3D [UR32], [UR26], desc[UR18] ;  /* 0x000012201a0075b4 */ /* 0x0003e40008011000 */
[----:B------:R1:W-:Y:S06]  /*1f80*/  UTMALDG.3D [UR8], [UR20], desc[UR18] ;  /* 0x00001208140075b4 */ /* 0x0003ec0008011000 */
[----:B------:R-:W-:Y:S05]  /*1f90*/  BRA.U UP0, `(.L_x_26) ;  /* 0xfffffffd00647547 */ /* 0x000fea000b83ffff */
.L_x_21:
[----:B-1----:R-:W-:Y:S01]  /*1fa0*/  ULEA UR8, UR6, UR4, 0x3 ;  /* 0x0000000406087291 */ /* 0x002fe2000f8e18ff */
[----:B------:R-:W-:Y:S01]  /*1fb0*/  SHF.L.U32 R2, R15, 0x1f, RZ ;  /* 0x0000001f0f027819 */ /* 0x000fe200000006ff */
[----:B------:R-:W-:Y:S01]  /*1fc0*/  @!P1 SYNCS.ARRIVE.TRANS64.A1T0 RZ, [UR4+0x378], RZ ;  /* 0x000378ffffff99a7 */ /* 0x000fe20008100004 */
[----:B------:R-:W-:-:S06]  /*1fd0*/  UISETP.GT.AND UP0, UPT, UR15, UR14, UPT ;  /* 0x0000000e0f00728c */ /* 0x000fcc000bf04270 */
[----:B--2---:R1:W2:Y:S03]  /*1fe0*/  SYNCS.PHASECHK.TRANS64.TRYWAIT P0, [UR8+0x1b0], R2 ;  /* 0x0001b002ff0075a7 */ /* 0x0042a60008001108 */
[----:B------:R-:W-:Y:S05]  /*1ff0*/  BRA.U !UP0, `(.L_x_27) ;  /* 0x0000000108a87547 */ /* 0x000fea000b800000 */
[----:B------:R-:W-:Y:S01]  /*2000*/  UIADD3 UR21, UPT, UPT, UR7, UR24, URZ ;  /* 0x0000001807157290 */ /* 0x000fe2000fffe0ff */
[----:B------:R-:W-:-:S11]  /*2010*/  UMOV UR25, UR6 ;  /* 0x0000000600197c82 */ /* 0x000fd60008000000 */
.L_x_32:
[----:B-1----:R-:W-:Y:S01]  /*2020*/  ULEA UR17, UR25, UR4, 0x3 ;  /* 0x0000000419117291 */ /* 0x002fe2000f8e18ff */
[----:B--2---:R-:W-:Y:S01]  /*2030*/  @!P5 MOV R3, 0x1000 ;  /* 0x000010000003d802 */ /* 0x004fe20000000f00 */
[----:B--2---:R-:W-:Y:S10]  /*2040*/  @P0 BRA `(.L_x_28) ;  /* 0x00000000000c0947 */ /* 0x004ff40003800000 */
[----:B------:R-:W-:-:S04]  /*2050*/  SHF.L.U32 R5, R15, 0x1f, RZ ;  /* 0x0000001f0f057819 */ /* 0x000fc800000006ff */
[----:B------:R-:W2:Y:S02]  /*2060*/  SYNCS.PHASECHK.TRANS64.TRYWAIT P0, [UR17+0x1b0], R5 ;  /* 0x0001b005ff0075a7 */ /* 0x000ea40008001111 */
[----:B--2---:R-:W-:Y:S05]  /*2070*/  @!P0 BRA `(.L_x_29) ;  /* 0x0000006000b48947 */ /* 0x004fea0003800000 */
.L_x_28:
[----:B------:R2:W-:Y:S01]  /*2080*/  @!P5 SYNCS.ARRIVE.TRANS64 RZ, [UR17], R3 ;  /* 0x00000003ffffd9a7 */ /* 0x0005e20008000011 */
[----:B------:R-:W-:Y:S04]  /*2090*/  BSSY.RECONVERGENT B0, `(.L_x_30) ;  /* 0x0000003000007945 */ /* 0x000fe80003800200 */
[----:B------:R-:W-:Y:S05]  /*20a0*/  @P4 BRA `(.L_x_31) ;  /* 0x0000000000044947 */ /* 0x000fea0003800000 */
[----:B------:R-:W-:Y:S05]  /*20b0*/  BPT.TRAP 0x1 ;  /* 0x000000040000795c */ /* 0x000fea0000300000 */
.L_x_31:
[----:B------:R-:W-:Y:S05]  /*20c0*/  BSYNC.RECONVERGENT B0 ;  /* 0x0000000000007941 */ /* 0x000fea0003800200 */
.L_x_30:
        /* <DEDUP_REMOVED lines=20> */
[----:B------:R-:W-:Y:S01]  /*2210*/  UIADD3 UR8, UPT, UPT, UR8, 0x1d800, URZ ;  /* 0x0001d80008087890 */ /* 0x000fe2000fffe0ff */
[----:B------:R-:W-:Y:S01]  /*2220*/  UMOV UR9, UR17 ;  /* 0x0000001100097c82 */ /* 0x000fe20008000000 */
[----:B------:R-:W-:Y:S01]  /*2230*/  UMOV UR10, UR19 ;  /* 0x00000013000a7c82 */ /* 0x000fe20008000000 */
[----:B------:R-:W-:Y:S01]  /*2240*/  UIADD3 UR24, UPT, UPT, UR24, 0x1, URZ ;  /* 0x0000000118187890 */ /* 0x000fe2000fffe0ff */
[----:B------:R-:W-:-:S03]  /*2250*/  UMOV UR25, UR6 ;  /* 0x0000000600197c82 */ /* 0x000fc60008000000 */
[----:B------:R1:W-:Y:S01]  /*2260*/  UTMALDG.3D [UR16], [UR30], desc[UR26] ;  /* 0x00001a101e0075b4 */ /* 0x0003e20008011000 */
[----:B------:R-:W-:Y:S01]  /*2270*/  UISETP.NE.AND UP0, UPT, UR24, UR21, UPT ;  /* 0x000000151800728c */ /* 0x000fe2000bf05270 */
[----:B------:R1:W-:Y:S08]  /*2280*/  UTMALDG.3D [UR8], [UR28], desc[UR26] ;  /* 0x00001a081c0075b4 */ /* 0x0003f00008011000 */
[----:B------:R-:W-:Y:S05]  /*2290*/  BRA.U UP0, `(.L_x_32) ;  /* 0xfffffffd00607547 */ /* 0x000fea000b83ffff */
.L_x_27:
[C---:B-1----:R-:W-:Y:S01]  /*22a0*/  LEA R2, R14.reuse, UR4, 0x3 ;  /* 0x000000040e027c11 */ /* 0x042fe2000f8e18ff */
[----:B------:R-:W-:Y:S01]  /*22b0*/  NOP ;  /* 0x0000000000007918 */ /* 0x000fe20000000000 */
[----:B--2---:R-:W-:Y:S02]  /*22c0*/  SHF.L.U32 R3, R13, 0x1f, RZ ;  /* 0x0000001f0d037819 */ /* 0x004fe400000006ff */
[----:B------:R-:W-:Y:S02]  /*22d0*/  LEA R4, R14, UR4, 0x4 ;  /* 0x000000040e047c11 */ /* 0x000fe4000f8e20ff */
[----:B------:R-:W1:Y:S02]  /*22e0*/  SYNCS.PHASECHK.TRANS64.TRYWAIT P0, [R2+URZ+0x380], R3 ;  /* 0x00038003020075a7 */ /* 0x000e6400080011ff */
[----:B-1----:R-:W-:Y:S05]  /*22f0*/  @!P0 BRA `(.L_x_33) ;  /* 0x00000060002c8947 */ /* 0x002fea0003800000 */
.L_x_149:
[----:B------:R-:W2:Y:S01]  /*2300*/  LDS.128 R4, [R4+0x410] ;  /* 0x0004100004047984 */ /* 0x000ea20000000c00 */
[----:B---3--:R-:W-:Y:S01]  /*2310*/  ISETP.GE.AND P0, PT, R40, 0x1, PT ;  /* 0x000000012800780c */ /* 0x008fe20003f06270 */
[----:B-1----:R-:W-:Y:S01]  /*2320*/  VIADD R2, R2, 0x390 ;  /* 0x0000039002027836 */ /* 0x002fe20000000000 */
[----:B------:R-:W-:Y:S01]  /*2330*/  @!PT LDS RZ, [RZ] ;  /* 0x00000000fffff984 */ /* 0x000fe20000000800 */
[----:B------:R-:W-:Y:S01]  /*2340*/  @!PT LDS RZ, [RZ] ;  /* 0x00000000fffff984 */ /* 0x000fe20000000800 */
[----:B------:R-:W-:Y:S01]  /*2350*/  @!PT LDS RZ, [RZ] ;  /* 0x00000000fffff984 */ /* 0x000fe20000000800 */
[----:B------:R-:W-:Y:S01]  /*2360*/  @!PT LDS RZ, [RZ] ;  /* 0x00000000fffff984 */ /* 0x000fe20000000800 */
[----:B------:R1:W-:Y:S06]  /*2370*/  MEMBAR.ALL.CTA ;  /* 0x0000000000007992 */ /* 0x0003ec0000008000 */
[----:B-1----:R-:W1:Y:S01]  /*2380*/  FENCE.VIEW.ASYNC.S ;  /* 0x00000000000073c6 */ /* 0x002e620000000000 */
[----:B------:R-:W-:-:S04]  /*2390*/  PRMT R2, RZ, 0x654, R2 ;  /* 0x00000654ff027816 */ /* 0x000fc80000000002 */
[----:B-1----:R1:W-:Y:S01]  /*23a0*/  SYNCS.ARRIVE.TRANS64.RED.A1T0 RZ, [R2+URZ], RZ ;  /* 0x000000ff02ff79a7 */ /* 0x0023e200081004ff */
[----:B--2---:R-:W-:-:S13]  /*23b0*/  LOP3.LUT P2, RZ, R6, 0x1, RZ, 0xc0, !PT ;  /* 0x0000000106ff7812 */ /* 0x004fda000784c0ff */
[----:B------:R-:W-:Y:S01]  /*23c0*/  @P2 SHF.R.U32.HI R3, RZ, 0x10, R5 ;  /* 0x00000010ff032819 */ /* 0x000fe20000011605 */
[----:B------:R-:W-:Y:S01]  /*23d0*/  VOTEU.ANY UP0, P2 ;  /* 0x0000000000ff7886 */ /* 0x000fe20001000100 */
[----:B------:R-:W-:Y:S02]  /*23e0*/  @P2 MOV R11, R4 ;  /* 0x00000004000b2202 */ /* 0x000fe40000000f00 */
[----:B------:R-:W-:Y:S02]  /*23f0*/  @P2 R2UR.BROADCAST UR8, R3 ;  /* 0x00000000030822ca */ /* 0x000fe400008e0000 */
[----:B------:R-:W-:-:S11]  /*2400*/  @P2 LOP3.LUT R8, R5, 0xffff, RZ, 0xc0, !PT ;  /* 0x0000ffff05082812 */ /* 0x000fd600078ec0ff */
[----:B------:R-:W-:Y:S01]  /*2410*/  @UP0 UMOV UR36, UR8 ;  /* 0x0000000800240c82 */ /* 0x000fe20008000000 */
[----:B-1----:R-:W-:Y:S05]  /*2420*/  @!P0 BRA `(.L_x_34) ;  /* 0x0000000000b88947 */ /* 0x002fea0003800000 */
[----:B------:R-:W4:Y:S01]  /*2430*/  LDC.64 R4, c[0x0][0xb18] ;  /* 0x0002c600ff047b82 */ /* 0x000f220000000a00 */
[----:B------:R-:W-:-:S07]  /*2440*/  ISETP.NE.AND P3, PT, R40, 0x1, PT ;  /* 0x000000012800780c */ /* 0x000fce0003f65270 */
[----:B------:R-:W1:Y:S08]  /*2450*/  LDC.64 R6, c[0x0][0xb10] ;  /* 0x0002c400ff067b82 */ /* 0x000e700000000a00 */
[----:B------:R-:W2:Y:S08]  /*2460*/  LDC R16, c[0x0][0xb20] ;  /* 0x0002c800ff107b82 */ /* 0x000eb00000000800 */
[----:B------:R-:W3:Y:S01]  /*2470*/  LDC R18, c[0x0][0xb0c] ;  /* 0x0002c300ff127b82 */ /* 0x000ee20000000800 */
[----:B----4-:R-:W-:Y:S01]  /*2480*/  IMAD.HI.U32 R17, R0, R5, RZ ;  /* 0x0000000500117227 */ /* 0x010fe200078e00ff */
[----:B------:R-:W-:-:S03]  /*2490*/  ISETP.NE.AND P0, PT, R4, 0x1, PT ;  /* 0x000000010400780c */ /* 0x000fc60003f05270 */
[----:B------:R-:W-:-:S03]  /*24a0*/  IMAD.HI.U32 R5, R8, R5, RZ ;  /* 0x0000000508057227 */ /* 0x000fc600078e00ff */
[----:B------:R-:W4:Y:S01]  /*24b0*/  LDC.64 R2, c[0x0][0xb28] ;  /* 0x0002ca00ff027b82 */ /* 0x000f220000000a00 */
[----:B-1----:R-:W-:-:S04]  /*24c0*/  IMAD.HI.U32 R20, R9, R6, RZ ;  /* 0x0000000609147227 */ /* 0x002fc800078e00ff */
[----:B------:R-:W-:Y:S01]  /*24d0*/  IMAD.HI.U32 R22, R11, R6, RZ ;  /* 0x000000060b167227 */ /* 0x000fe200078e00ff */
[----:B------:R-:W-:Y:S02]  /*24e0*/  SHF.R.U32.HI R20, RZ, R7, R20 ;  /* 0x00000007ff147219 */ /* 0x000fe40000011614 */
[-C--:B--2---:R-:W-:Y:S02]  /*24f0*/  SHF.R.U32.HI R17, RZ, R16.reuse, R17 ;  /* 0x00000010ff117219 */ /* 0x084fe40000011611 */
[----:B------:R-:W-:Y:S02]  /*2500*/  SHF.R.U32.HI R5, RZ, R16, R5 ;  /* 0x00000010ff057219 */ /* 0x000fe40000011605 */
[----:B------:R-:W-:Y:S02]  /*2510*/  SEL R17, R0, R17, !P0 ;  /* 0x0000001100117207 */ /* 0x000fe40004000000 */
[----:B------:R-:W-:Y:S02]  /*2520*/  SHF.R.U32.HI R22, RZ, R7, R22 ;  /* 0x00000007ff167219 */ /* 0x000fe40000011616 */
[----:B---3--:R-:W-:-:S02]  /*2530*/  ISETP.NE.AND P1, PT, R18, 0x1, PT ;  /* 0x000000011200780c */ /* 0x008fc40003f25270 */
[----:B------:R-:W-:Y:S02]  /*2540*/  SEL R5, R8, R5, !P0 ;  /* 0x0000000508057207 */ /* 0x000fe40004000000 */
[----:B------:R-:W-:Y:S02]  /*2550*/  SEL R19, R9, R20, !P1 ;  /* 0x0000001409137207 */ /* 0x000fe40004800000 */
[----:B------:R-:W-:Y:S01]  /*2560*/  SEL R7, R11, R22, !P1 ;  /* 0x000000160b077207 */ /* 0x000fe20004800000 */
[----:B----4-:R-:W-:-:S04]  /*2570*/  IMAD.HI.U32 R20, R17, R2, RZ ;  /* 0x0000000211147227 */ /* 0x010fc800078e00ff */
[----:B------:R-:W-:Y:S01]  /*2580*/  IMAD.HI.U32 R6, R19, R2, RZ ;  /* 0x0000000213067227 */ /* 0x000fe200078e00ff */
[----:B------:R-:W-:-:S04]  /*2590*/  @P3 SHF.R.U32.HI R17, RZ, R3, R20 ;  /* 0x00000003ff113219 */ /* 0x000fc80000011614 */
[----:B------:R-:W-:Y:S01]  /*25a0*/  @P3 SHF.R.U32.HI R19, RZ, R3, R6 ;  /* 0x00000003ff133219 */ /* 0x000fe20000011606 */
[----:B------:R-:W-:-:S04]  /*25b0*/  IMAD R17, R40, R17, RZ ;  /* 0x0000001128117224 */ /* 0x000fc800078e02ff */
[----:B------:R-:W-:Y:S01]  /*25c0*/  IMAD R6, R40, R19, RZ ;  /* 0x0000001328067224 */ /* 0x000fe200078e02ff */
[C---:B------:R-:W-:Y:S02]  /*25d0*/  ISETP.GE.AND P0, PT, R5.reuse, R17, PT ;  /* 0x000000110500720c */ /* 0x040fe40003f06270 */
[----:B------:R-:W-:Y:S02]  /*25e0*/  IADD3 R17, PT, PT, -R5, RZ, RZ ;  /* 0x000000ff05117210 */ /* 0x000fe40007ffe1ff */
[----:B------:R-:W-:Y:S01]  /*25f0*/  ISETP.GE.OR P0, PT, R7, R6, P0 ;  /* 0x000000060700720c */ /* 0x000fe20000706670 */
[----:B------:R-:W-:-:S04]  /*2600*/  IMAD.HI.U32 R6, R5, R2, RZ ;  /* 0x0000000205067227 */ /* 0x000fc800078e00ff */
[----:B------:R-:W-:Y:S01]  /*2610*/  IMAD R8, R4, R17, R8 ;  /* 0x0000001104087224 */ /* 0x000fe200078e0208 */
[----:B------:R-:W-:-:S04]  /*2620*/  SHF.R.U32.HI R6, RZ, R3, R6 ;  /* 0x00000003ff067219 */ /* 0x000fc80000011606 */
[----:B------:R-:W-:-:S03]  /*2630*/  SEL R6, R5, R6, !P3 ;  /* 0x0000000605067207 */ /* 0x000fc60005800000 */
[----:B------:R-:W-:-:S04]  /*2640*/  @!P0 IMAD.HI.U32 R16, R7, R2, RZ ;  /* 0x0000000207108227 */ /* 0x000fc800078e00ff */
[----:B------:R-:W-:Y:S01]  /*2650*/  IMAD.MOV R2, RZ, RZ, -R6 ;  /* 0x000000ffff027224 */ /* 0x000fe200078e0a06 */
[----:B------:R-:W-:-:S03]  /*2660*/  @!P0 SHF.R.U32.HI R16, RZ, R3, R16 ;  /* 0x00000003ff108219 */ /* 0x000fc60000011610 */
[----:B------:R-:W-:Y:S01]  /*2670*/  IMAD R2, R40, R2, R5 ;  /* 0x0000000228027224 */ /* 0x000fe200078e0205 */
[----:B------:R-:W-:-:S05]  /*2680*/  @!P0 SEL R3, R7, R16, !P3 ;  /* 0x0000001007038207 */ /* 0x000fca0005800000 */
[--C-:B------:R-:W-:Y:S02]  /*2690*/  @!P0 IMAD.IADD R6, R6, 0x1, -R3.reuse ;  /* 0x0000000106068824 */ /* 0x100fe400078e0a03 */
[----:B------:R-:W-:Y:S01]  /*26a0*/  @!P0 IMAD R3, R2, R19, R3 ;  /* 0x0000001302038224 */ /* 0x000fe200078e0203 */
[----:B------:R-:W-:Y:S01]  /*26b0*/  IADD3 R2, PT, PT, -R7, RZ, RZ ;  /* 0x000000ff07027210 */ /* 0x000fe20007ffe1ff */
[----:B------:R-:W-:Y:S02]  /*26c0*/  @!P0 IMAD R5, R40, R6, R7 ;  /* 0x0000000628058224 */ /* 0x000fe400078e0207 */
[----:B------:R-:W-:Y:S02]  /*26d0*/  @!P0 IMAD.MOV.U32 R7, RZ, RZ, R3 ;  /* 0x000000ffff078224 */ /* 0x000fe400078e0003 */
[----:B------:R-:W-:Y:S02]  /*26e0*/  IMAD R2, R18, R2, R11 ;  /* 0x0000000212027224 */ /* 0x000fe400078e020b */
[----:B------:R-:W-:-:S02]  /*26f0*/  IMAD R8, R5, R4, R8 ;  /* 0x0000000405087224 */ /* 0x000fc400078e0208 */
[----:B------:R-:W-:Y:S02]  /*2700*/  IMAD R11, R7, R18, R2 ;  /* 0x00000012070b7224 */ /* 0x000fe400078e0202 */
.L_x_34:
[----:B------:R-:W1:Y:S02]  /*2710*/  LDCU UR8, c[0x0][0xb30] ;  /* 0x00016600ff0877ac */ /* 0x000e640008000800 */
[----:B-1----:R-:W-:-:S09]  /*2720*/  UISETP.NE.AND UP0, UPT, UR8, 0x1, UPT ;  /* 0x000000010800788c */ /* 0x002fd2000bf05270 */
[----:B------:R-:W-:Y:S05]  /*2730*/  BRA.U UP0, `(.L_x_35) ;  /* 0x0000000100407547 */ /* 0x000fea000b800000 */
[----:B------:R-:W1:Y:S08]  /*2740*/  LDC.64 R4, c[0x0][0xb10] ;  /* 0x0002c400ff047b82 */ /* 0x000e700000000a00 */
[----:B------:R-:W2:Y:S08]  /*2750*/  LDC.64 R2, c[0x0][0xb18] ;  /* 0x0002c600ff027b82 */ /* 0x000eb00000000a00 */
[----:B------:R-:W3:Y:S08]  /*2760*/  LDC R6, c[0x0][0xb20] ;  /* 0x0002c800ff067b82 */ /* 0x000ef00000000800 */
[----:B------:R-:W4:Y:S01]  /*2770*/  LDC R16, c[0x0][0xb0c] ;  /* 0x0002c300ff107b82 */ /* 0x000f220000000800 */
[----:B-1----:R-:W-:-:S05]  /*2780*/  IMAD.HI.U32 R4, R11, R4, RZ ;  /* 0x000000040b047227 */ /* 0x002fca00078e00ff */
[----:B------:R-:W-:Y:S01]  /*2790*/  SHF.R.U32.HI R4, RZ, R5, R4 ;  /* 0x00000005ff047219 */ /* 0x000fe20000011604 */
[----:B--2---:R-:W-:Y:S01]  /*27a0*/  IMAD.HI.U32 R3, R8, R3, RZ ;  /* 0x0000000308037227 */ /* 0x004fe200078e00ff */
[----:B------:R-:W-:-:S04]  /*27b0*/  ISETP.NE.AND P0, PT, R2, 0x1, PT ;  /* 0x000000010200780c */ /* 0x000fc80003f05270 */
[----:B---3--:R-:W-:-:S04]  /*27c0*/  SHF.R.U32.HI R3, RZ, R6, R3 ;  /* 0x00000006ff037219 */ /* 0x008fc80000011603 */
[----:B------:R-:W-:Y:S02]  /*27d0*/  SEL R3, R8, R3, !P0 ;  /* 0x0000000308037207 */ /* 0x000fe40004000000 */
[----:B----4-:R-:W-:-:S04]  /*27e0*/  ISETP.NE.AND P1, PT, R16, 0x1, PT ;  /* 0x000000011000780c */ /* 0x010fc80003f25270 */
[----:B------:R-:W-:-:S05]  /*27f0*/  SEL R4, R11, R4, !P1 ;  /* 0x000000040b047207 */ /* 0x000fca0004800000 */
[----:B------:R-:W-:Y:S02]  /*2800*/  IMAD.IADD R5, R3, 0x1, -R4 ;  /* 0x0000000103057824 */ /* 0x000fe400078e0a04 */
[----:B------:R-:W-:Y:S02]  /*2810*/  IMAD.IADD R3, R4, 0x1, -R3 ;  /* 0x0000000104037824 */ /* 0x000fe400078e0a03 */
[----:B------:R-:W-:Y:S02]  /*2820*/  IMAD R11, R5, R16, R11 ;  /* 0x00000010050b7224 */ /* 0x000fe400078e020b */
[----:B------:R-:W-:-:S07]  /*2830*/  IMAD R8, R3, R2, R8 ;  /* 0x0000000203087224 */ /* 0x000fce00078e0208 */
.L_x_35:
[----:B------:R-:W-:Y:S01]  /*2840*/  VIADD R14, R14, 0x1 ;  /* 0x000000010e0e7836 */ /* 0x000fe20000000000 */
[----:B------:R-:W-:Y:S01]  /*2850*/  PLOP3.LUT P1, PT, PT, PT, PT, 0x80, 0x8 ;  /* 0x000000000008781c */ /* 0x000fe20003f2f070 */
[----:B------:R-:W-:Y:S02]  /*2860*/  IMAD.IADD R97, R11, 0x1, R90 ;  /* 0x000000010b617824 */ /* 0x000fe400078e025a */
[----:B------:R-:W-:Y:S01]  /*2870*/  IMAD.IADD R91, R8, 0x1, R79 ;  /* 0x00000001085b7824 */ /* 0x000fe200078e024f */
[----:B------:R-:W-:-:S04]  /*2880*/  ISETP.NE.AND P0, PT, R14, 0x2, PT ;  /* 0x000000020e00780c */ /* 0x000fc80003f05270 */
[----:B------:R-:W-:Y:S02]  /*2890*/  SEL R2, RZ, 0x1, P0 ;  /* 0x00000001ff027807 */ /* 0x000fe40000000000 */
[----:B------:R-:W-:Y:S02]  /*28a0*/  SEL R14, R14, RZ, P0 ;  /* 0x000000ff0e0e7207 */ /* 0x000fe40000000000 */
[----:B------:R-:W-:Y:S01]  /*28b0*/  LOP3.LUT R13, R13, R2, RZ, 0x3c, !PT ;  /* 0x000000020d0d7212 */ /* 0x000fe200078e3cff */
[----:B------:R-:W-:Y:S06]  /*28c0*/  @P2 BRA `(.L_x_36) ;  /* 0xfffffff000a02947 */ /* 0x000fec000383ffff */
[----:B------:R-:W-:Y:S01]  /*28d0*/  UIADD3 UR4, UPT, UPT, UR4, 0x1b0, URZ ;  /* 0x000001b004047890 */ /* 0x000fe2000fffe0ff */
[----:B------:R-:W-:-:S03]  /*28e0*/  SHF.L.U32 R3, R15, 0x1f, RZ ;  /* 0x0000001f0f037819 */ /* 0x000fc600000006ff */
[----:B------:R-:W-:-:S09]  /*28f0*/  ULEA UR5, UR6, UR4, 0x3 ;  /* 0x0000000406057291 */ /* 0x000fd2000f8e18ff */
[----:B------:R-:W1:Y:S02]  /*2900*/  SYNCS.PHASECHK.TRANS64.TRYWAIT P0, [UR5], R3 ;  /* 0x00000003ff0075a7 */ /* 0x000e640008001105 */
[----:B-1----:R-:W-:Y:S05]  /*2910*/  @!P0 BRA `(.L_x_37) ;  /* 0x0000005800b88947 */ /* 0x002fea0003800000 */
.L_x_151:
[----:B------:R-:W-:-:S04]  /*2920*/  UIADD3 UR6, UPT, UPT, UR6, 0x1, URZ ;  /* 0x0000000106067890 */ /* 0x000fc8000fffe0ff */
[----:B------:R-:W-:-:S04]  /*2930*/  UISETP.NE.AND UP0, UPT, UR6, 0x36, UPT ;  /* 0x000000360600788c */ /* 0x000fc8000bf05270 */
[----:B------:R-:W-:Y:S02]  /*2940*/  USEL UR7, URZ, 0x1, UP0 ;  /* 0x00000001ff077887 */ /* 0x000fe40008000000 */
[----:B------:R-:W-:-:S04]  /*2950*/  USEL UR6, UR6, URZ, UP0 ;  /* 0x000000ff06067287 */ /* 0x000fc80008000000 */
[----:B------:R-:W-:Y:S01]  /*2960*/  ULEA UR5, UR6, UR4, 0x3 ;  /* 0x0000000406057291 */ /* 0x000fe2000f8e18ff */
[----:B------:R-:W-:-:S04]  /*2970*/  LOP3.LUT R2, R15, UR7, RZ, 0x3c, !PT ;  /* 0x000000070f027c12 */ /* 0x000fc8000f8e3cff */
[----:B-1----:R-:W-:-:S04]  /*2980*/  SHF.L.U32 R3, R2, 0x1f, RZ ;  /* 0x0000001f02037819 */ /* 0x002fc800000006ff */
[----:B------:R-:W1:Y:S02]  /*2990*/  SYNCS.PHASECHK.TRANS64.TRYWAIT P0, [UR5], R3 ;  /* 0x00000003ff0075a7 */ /* 0x000e640008001105 */
[----:B-1----:R-:W-:Y:S05]  /*29a0*/  @!P0 BRA `(.L_x_38) ;  /* 0x0000005800ac8947 */ /* 0x002fea0003800000 */
.L_x_153:
        /* <DEDUP_REMOVED lines=9> */
.L_x_155:
        /* <DEDUP_REMOVED lines=9> */
.L_x_157:
        /* <DEDUP_REMOVED lines=9> */
.L_x_159:
        /* <DEDUP_REMOVED lines=9> */
.L_x_161:
        /* <DEDUP_REMOVED lines=9> */
.L_x_163:
        /* <DEDUP_REMOVED lines=9> */
.L_x_165:
        /* <DEDUP_REMOVED lines=9> */
.L_x_167:
        /* <DEDUP_REMOVED lines=9> */
.L_x_169:
        /* <DEDUP_REMOVED lines=9> */
.L_x_171:
        /* <DEDUP_REMOVED lines=9> */
.L_x_173:
        /* <DEDUP_REMOVED lines=9> */
.L_x_175:
        /* <DEDUP_REMOVED lines=9> */
.L_x_177:
        /* <DEDUP_REMOVED lines=9> */
.L_x_179:
        /* <DEDUP_REMOVED lines=9> */
.L_x_181:
        /* <DEDUP_REMOVED lines=9> */
.L_x_183:
        /* <DEDUP_REMOVED lines=9> */
.L_x_185:
        /* <DEDUP_REMOVED lines=9> */
.L_x_187:
        /* <DEDUP_REMOVED lines=9> */
.L_x_189:
        /* <DEDUP_REMOVED lines=9> */
.L_x_191:
        /* <DEDUP_REMOVED lines=9> */
.L_x_193:
        /* <DEDUP_REMOVED lines=9> */
.L_x_195:
        /* <DEDUP_REMOVED lines=9> */
.L_x_197:
        /* <DEDUP_REMOVED lines=9> */
.L_x_199:
        /* <DEDUP_REMOVED lines=9> */
.L_x_201:
        /* <DEDUP_REMOVED lines=9> */
.L_x_203:
        /* <DEDUP_REMOVED lines=9> */
.L_x_205:
        /* <DEDUP_REMOVED lines=9> */
.L_x_207:
        /* <DEDUP_REMOVED lines=9> */
.L_x_209:
        /* <DEDUP_REMOVED lines=9> */
.L_x_211:
        /* <DEDUP_REMOVED lines=9> */
.L_x_213:
        /* <DEDUP_REMOVED lines=9> */
.L_x_215:
        /* <DEDUP_REMOVED lines=9> */
.L_x_217:
        /* <DEDUP_REMOVED lines=9> */
.L_x_219:
        /* <DEDUP_REMOVED lines=9> */
.L_x_221:
        /* <DEDUP_REMOVED lines=9> */
.L_x_223:
        /* <DEDUP_REMOVED lines=9> */
.L_x_225:
        /* <DEDUP_REMOVED lines=9> */
.L_x_227:
        /* <DEDUP_REMOVED lines=9> */
.L_x_229:
        /* <DEDUP_REMOVED lines=9> */
.L_x_231:
        /* <DEDUP_REMOVED lines=9> */
.L_x_233:
        /* <DEDUP_REMOVED lines=9> */
.L_x_235:
        /* <DEDUP_REMOVED lines=9> */
.L_x_237:
        /* <DEDUP_REMOVED lines=9> */
.L_x_239:
        /* <DEDUP_REMOVED lines=9> */
.L_x_241:
        /* <DEDUP_REMOVED lines=9> */
.L_x_243:
        /* <DEDUP_REMOVED lines=9> */
.L_x_245:
        /* <DEDUP_REMOVED lines=9> */
.L_x_247:
        /* <DEDUP_REMOVED lines=9> */
.L_x_249:
        /* <DEDUP_REMOVED lines=9> */
.L_x_251:
        /* <DEDUP_REMOVED lines=9> */
.L_x_253:
        /* <DEDUP_REMOVED lines=9> */
.L_x_255:
[----:B------:R-:W-:-:S04]  /*4660*/  UIADD3 UR6, UPT, UPT, UR6, 0x1, URZ ;  /* 0x0000000106067890 */ /* 0x000fc8000fffe0ff */
[----:B------:R-:W-:-:S04]  /*4670*/  UISETP.NE.AND UP0, UPT, UR6, 0x36, UPT ;  /* 0x000000360600788c */ /* 0x000fc8000bf05270 */
[----:B------:R-:W-:Y:S02]  /*4680*/  USEL UR5, URZ, 0x1, UP0 ;  /* 0x00000001ff057887 */ /* 0x000fe40008000000 */
[----:B------:R-:W-:-:S04]  /*4690*/  USEL UR6, UR6, URZ, UP0 ;  /* 0x000000ff06067287 */ /* 0x000fc80008000000 */
[----:B------:R-:W-:Y:S01]  /*46a0*/  ULEA UR6, UR6, UR4, 0x3 ;  /* 0x0000000406067291 */ /* 0x000fe2000f8e18ff */
[----:B-1----:R-:W-:-:S04]  /*46b0*/  LOP3.LUT R3, R2, UR5, RZ, 0x3c, !PT ;  /* 0x0000000502037c12 */ /* 0x002fc8000f8e3cff */
[----:B------:R-:W-:Y:S01]  /*46c0*/  SHF.L.U32 R3, R3, 0x1f, RZ ;  /* 0x0000001f03037819 */ /* 0x000fe200000006ff */
[----:B----4-:R-:W-:-:S07]  /*46d0*/  IMAD.U32 R0, RZ, RZ, UR6 ;  /* 0x00000006ff007e24 */ /* 0x010fce000f8e00ff */
.L_x_90:
[----:B-1----:R1:W2:Y:S02]  /*46e0*/  SYNCS.PHASECHK.TRANS64.TRYWAIT P0, [R0+URZ], R3 ;  /* 0x00000003000075a7 */ /* 0x0022a400080011ff */
[----:B--2---:R-:W-:Y:S05]  /*46f0*/  @!P0 NANOSLEEP.SYNCS 0x989680 ;  /* 0x009896800000895d */ /* 0x004fea0003900000 */
[----:B------:R-:W2:Y:S02]  /*4700*/  @!P0 SYNCS.PHASECHK.TRANS64 P0, [R0+URZ], R3 ;  /* 0x00000003000085a7 */ /* 0x000ea400080010ff */
[----:B--2---:R-:W-:Y:S05]  /*4710*/  @P0 EXIT ;  /* 0x000000000000094d */ /* 0x004fea0003800000 */
[----:B------:R-:W-:Y:S05]  /*4720*/  BRA `(.L_x_90) ;  /* 0xfffffffc00ec7947 */ /* 0x000fea000383ffff */
.L_x_18:
[----:B------:R-:W-:-:S04]  /*4730*/  UISETP.NE.AND UP1, UPT, UR37, URZ, UPT ;  /* 0x000000ff2500728c */ /* 0x000fc8000bf25270 */
[----:B------:R-:W-:-:S09]  /*4740*/  UISETP.NE.OR UP1, UPT, UR8, 0x1, UP1 ;  /* 0x000000010800788c */ /* 0x000fd20008f25670 */
[----:B------:R-:W-:Y:S05]  /*4750*/  BRA.U UP1, `(.L_x_91) ;  /* 0x0000000501487547 */ /* 0x000fea000b800000 */
[----:B------:R-:W-:Y:S01]  /*4760*/  ISETP.NE.AND P2, PT, R2, RZ, PT ;  /* 0x000000ff0200720c */ /* 0x000fe20003f45270 */
[----:B------:R-:W-:Y:S01]  /*4770*/  IMAD.MOV.U32 R12, RZ, RZ, 0x1 ;  /* 0x00000001ff0c7424 */ /* 0x000fe200078e00ff */
[----:B------:R-:W-:Y:S02]  /*4780*/  CS2R R10, SRZ ;  /* 0x00000000000a7805 */ /* 0x000fe4000001ff00 */
[----:B------:R-:W-:Y:S01]  /*4790*/  CS2R R8, SRZ ;  /* 0x0000000000087805 */ /* 0x000fe2000001ff00 */
[----:B------:R-:W-:Y:S01]  /*47a0*/  UMOV UR4, 0x400 ;  /* 0x0000040000047882 */ /* 0x000fe20000000000 */
[----:B------:R-:W-:Y:S01]  /*47b0*/  UMOV UR6, URZ ;  /* 0x000000ff00067c82 */ /* 0x000fe20008000000 */
[----:B------:R-:W-:-:S12]  /*47c0*/  ULEA UR37, UR37, UR4, 0x18 ;  /* 0x0000000425257291 */ /* 0x000fd8000f8ec0ff */
.L_x_95:
[----:B------:R-:W-:Y:S02]  /*47d0*/  LEA R0, R8, UR37, 0x3 ;  /* 0x0000002508007c11 */ /* 0x000fe4000f8e18ff */
[----:B------:R-:W-:-:S03]  /*47e0*/  SHF.L.U32 R5, R9, 0x1f, RZ ;  /* 0x0000001f09057819 */ /* 0x000fc600000006ff */
[----:B------:R-:W-:Y:S01]  /*47f0*/  VIADD R4, R0, 0x3f0 ;  /* 0x000003f000047836 */ /* 0x000fe20000000000 */
[----:B------:R-:W1:Y:S02]  /*4800*/  SYNCS.PHASECHK.TRANS64.TRYWAIT P0, [R0+URZ+0x3e0], R5 ;  /* 0x0003e005000075a7 */ /* 0x000e6400080011ff */
[----:B-1----:R-:W-:Y:S05]  /*4810*/  @!P0 BRA `(.L_x_92) ;  /* 0x0000004c00f08947 */ /* 0x002fea0003800000 */
.L_x_256:
[----:B------:R-:W-:Y:S01]  /*4820*/  ULEA UR5, UR6, UR37, 0x3 ;  /* 0x0000002506057291 */ /* 0x000fe2000f8e18ff */
[----:B------:R-:W-:Y:S02]  /*4830*/  PRMT R4, RZ, 0x654, R4 ;  /* 0x00000654ff047816 */ /* 0x000fe40000000004 */
[----:B-1----:R-:W-:Y:S01]  /*4840*/  SHF.L.U32 R5, R12, 0x1f, RZ ;  /* 0x0000001f0c057819 */ /* 0x002fe200000006ff */
[----:B------:R-:W-:Y:S01]  /*4850*/  UIADD3 UR4, UPT, UPT, UR5, 0x380, URZ ;  /* 0x0000038005047890 */ /* 0x000fe2000fffe0ff */
[----:B------:R1:W-:Y:S05]  /*4860*/  SYNCS.ARRIVE.TRANS64.RED.A1T0 RZ, [R4+URZ], RZ ;  /* 0x000000ff04ff79a7 */ /* 0x0003ea00081004ff */
[----:B------:R-:W-:Y:S01]  /*4870*/  IMAD.U32 R7, RZ, RZ, UR4 ;  /* 0x00000004ff077e24 */ /* 0x000fe2000f8e00ff */
[----:B------:R-:W2:Y:S04]  /*4880*/  SYNCS.PHASECHK.TRANS64.TRYWAIT P0, [UR5+0x390], R5 ;  /* 0x00039005ff0075a7 */ /* 0x000ea80008001105 */
[----:B------:R-:W-:Y:S01]  /*4890*/  PRMT R6, R2, 0x654, R7 ;  /* 0x0000065402067816 */ /* 0x000fe20000000007 */
[----:B-1----:R-:W-:Y:S01]  /*48a0*/  @!P2 IMAD.MOV.U32 R4, RZ, RZ, 0x10 ;  /* 0x00000010ff04a424 */ /* 0x002fe200078e00ff */
[----:B--2---:R-:W-:Y:S06]  /*48b0*/  @!P0 BRA `(.L_x_93) ;  /* 0x0000004c00dc8947 */ /* 0x004fec0003800000 */
.L_x_258:
[----:B------:R-:W-:Y:S01]  /*48c0*/  ULEA UR4, UR6, UR37, 0x4 ;  /* 0x0000002506047291 */ /* 0x000fe2000f8e20ff */
[----:B------:R-:W-:Y:S01]  /*48d0*/  SEL R3, R6, R3, !P2 ;  /* 0x0000000306037207 */ /* 0x000fe20005000000 */
[----:B------:R-:W-:Y:S01]  /*48e0*/  UIADD3 UR5, UPT, UPT, UR5, 0x380, URZ ;  /* 0x0000038005057890 */ /* 0x000fe2000fffe0ff */
[----:B-1----:R-:W-:Y:S01]  /*48f0*/  LEA R0, R11, UR37, 0x3 ;  /* 0x000000250b007c11 */ /* 0x002fe2000f8e18ff */
[----:B------:R-:W-:Y:S01]  /*4900*/  UIADD3 UR4, UPT, UPT, UR4, 0x410, URZ ;  /* 0x0000041004047890 */ /* 0x000fe2000fffe0ff */
[----:B------:R-:W-:Y:S01]  /*4910*/  SHF.L.U32 R5, R10, 0x1f, RZ ;  /* 0x0000001f0a057819 */ /* 0x000fe200000006ff */
[----:B------:R1:W-:Y:S01]  /*4920*/  @!P2 SYNCS.ARRIVE.TRANS64.RED RZ, [R3+URZ], R4 ;  /* 0x0000000403ffa9a7 */ /* 0x0003e200080004ff */
[----:B------:R-:W-:Y:S01]  /*4930*/  UIADD3 UR6, UPT, UPT, UR6, 0x1, URZ ;  /* 0x0000000106067890 */ /* 0x000fe2000fffe0ff */
[----:B------:R-:W-:-:S03]  /*4940*/  VIADD R8, R8, 0x1 ;  /* 0x0000000108087836 */ /* 0x000fc60000000000 */
[----:B------:R-:W-:Y:S02]  /*4950*/  UISETP.NE.AND UP0, UPT, UR6, 0x2, UPT ;  /* 0x000000020600788c */ /* 0x000fe4000bf05270 */
[----:B------:R-:W-:Y:S06]  /*4960*/  UGETNEXTWORKID.BROADCAST [UR4], [UR5] ;  /* 0x00000000040073ca */ /* 0x000fec0008000100 */
[----:B------:R-:W-:Y:S01]  /*4970*/  USEL UR4, URZ, 0x1, UP0 ;  /* 0x00000001ff047887 */ /* 0x000fe20008000000 */
[----:B------:R-:W-:Y:S01]  /*4980*/  ISETP.NE.AND P0, PT, R8, 0x2, PT ;  /* 0x000000020800780c */ /* 0x000fe20003f05270 */
[----:B------:R-:W-:Y:S01]  /*4990*/  USEL UR6, UR6, URZ, UP0 ;  /* 0x000000ff06067287 */ /* 0x000fe20008000000 */
[----:B------:R-:W2:Y:S03]  /*49a0*/  SYNCS.PHASECHK.TRANS64.TRYWAIT P1, [R0+URZ+0x380], R5 ;  /* 0x00038005000075a7 */ /* 0x000ea600080211ff */
[----:B------:R-:W-:Y:S01]  /*49b0*/  LOP3.LUT R12, R12, UR4, RZ, 0x3c, !PT ;  /* 0x000000040c0c7c12 */ /* 0x000fe2000f8e3cff */
[----:B-12---:R-:W-:Y:S07]  /*49c0*/  @!P1 BRA `(.L_x_94) ;  /* 0x0000004c00b09947 */ /* 0x006fee0003800000 */
.L_x_259:
[C---:B------:R-:W-:Y:S01]  /*49d0*/  LEA R4, R11.reuse, UR37, 0x4 ;  /* 0x000000250b047c11 */ /* 0x040fe2000f8e20ff */
[----:B-1----:R-:W-:Y:S01]  /*49e0*/  VIADD R0, R0, 0x390 ;  /* 0x0000039000007836 */ /* 0x002fe20000000000 */
[----:B------:R-:W-:Y:S01]  /*49f0*/  SEL R8, R8, RZ, P0 ;  /* 0x000000ff08087207 */ /* 0x000fe20000000000 */
[----:B------:R-:W-:-:S03]  /*4a00*/  VIADD R11, R11, 0x1 ;  /* 0x000000010b0b7836 */ /* 0x000fc60000000000 */
[----:B------:R-:W1:Y:S01]  /*4a10*/  LDS.128 R4, [R4+0x410] ;  /* 0x0004100004047984 */ /* 0x000e620000000c00 */
[----:B------:R-:W-:Y:S02]  /*4a20*/  PRMT R0, RZ, 0x654, R0 ;  /* 0x00000654ff007816 */ /* 0x000fe40000000000 */
[C---:B------:R-:W-:Y:S01]  /*4a30*/  ISETP.NE.AND P1, PT, R11.reuse, 0x2, PT ;  /* 0x000000020b00780c */ /* 0x040fe20003f25270 */
[----:B------:R-:W-:Y:S01]  /*4a40*/  @!PT LDS RZ, [RZ] ;  /* 0x00000000fffff984 */ /* 0x000fe20000000800 */
[----:B------:R-:W-:Y:S01]  /*4a50*/  @!PT LDS RZ, [RZ] ;  /* 0x00000000fffff984 */ /* 0x000fe20000000800 */
[----:B------:R-:W-:Y:S01]  /*4a60*/  @!PT LDS RZ, [RZ] ;  /* 0x00000000fffff984 */ /* 0x000fe20000000800 */
[----:B------:R-:W-:Y:S01]  /*4a70*/  @!PT LDS RZ, [RZ] ;  /* 0x00000000fffff984 */ /* 0x000fe20000000800 */
[----:B------:R2:W-:Y:S06]  /*4a80*/  MEMBAR.ALL.CTA ;  /* 0x0000000000007992 */ /* 0x0005ec0000008000 */
[----:B--2---:R-:W2:Y:S01]  /*4a90*/  FENCE.VIEW.ASYNC.S ;  /* 0x00000000000073c6 */ /* 0x004ea20000000000 */
[----:B------:R-:W-:Y:S01]  /*4aa0*/  SEL R11, R11, RZ, P1 ;  /* 0x000000ff0b0b7207 */ /* 0x000fe20000800000 */
[----:B--2---:R2:W-:Y:S01]  /*4ab0*/  SYNCS.ARRIVE.TRANS64.RED.A1T0 RZ, [R0+URZ], RZ ;  /* 0x000000ff00ff79a7 */ /* 0x0045e200081004ff */
[----:B-1----:R-:W-:-:S02]  /*4ac0*/  LOP3.LUT P3, RZ, R6, 0x1, RZ, 0xc0, !PT ;  /* 0x0000000106ff7812 */ /* 0x002fc4000786c0ff */
[----:B------:R-:W-:-:S04]  /*4ad0*/  SEL R5, RZ, 0x1, P1 ;  /* 0x00000001ff057807 */ /* 0x000fc80000800000 */
[----:B------:R-:W-:Y:S02]  /*4ae0*/  LOP3.LUT R10, R10, R5, RZ, 0x3c, !PT ;  /* 0x000000050a0a7212 */ /* 0x000fe400078e3cff */
[----:B--2---:R-:W-:-:S04]  /*4af0*/  SEL R0, RZ, 0x1, P0 ;  /* 0x00000001ff007807 */ /* 0x004fc80000000000 */
[----:B------:R-:W-:Y:S01]  /*4b00*/  LOP3.LUT R9, R9, R0, RZ, 0x3c, !PT ;  /* 0x0000000009097212 */ /* 0x000fe200078e3cff */
[----:B------:R-:W-:Y:S06]  /*4b10*/  @P3 BRA `(.L_x_95) ;  /* 0xfffffffc002c3947 */ /* 0x000fec000383ffff */
[----:B------:R-:W-:Y:S01]  /*4b20*/  ULEA UR5, UR6, UR37, 0x3 ;  /* 0x0000002506057291 */ /* 0x000fe2000f8e18ff */
[----:B------:R-:W-:-:S08]  /*4b30*/  SHF.L.U32 R3, R12, 0x1f, RZ ;  /* 0x0000001f0c037819 */ /* 0x000fd000000006ff */
[----:B------:R-:W1:Y:S02]  /*4b40*/  SYNCS.PHASECHK.TRANS64 P0, [UR5+0x390], R3 ;  /* 0x00039003ff0075a7 */ /* 0x000e640008001005 */
[----:B-1----:R-:W-:Y:S05]  /*4b50*/  @P0 BRA `(.L_x_96) ;  /* 0x0000000000080947 */ /* 0x002fea0003800000 */
[----:B------:R-:W1:Y:S02]  /*4b60*/  SYNCS.PHASECHK.TRANS64.TRYWAIT P0, [UR5+0x390], R3 ;  /* 0x00039003ff0075a7 */ /* 0x000e640008001105 */
[----:B-1----:R-:W-:Y:S05]  /*4b70*/  @!P0 BRA `(.L_x_97) ;  /* 0x0000004c00588947 */ /* 0x002fea0003800000 */
.L_x_96:
[----:B------:R-:W-:-:S04]  /*4b80*/  UIADD3 UR4, UPT, UPT, UR6, 0x1, URZ ;  /* 0x0000000106047890 */ /* 0x000fc8000fffe0ff */
[----:B------:R-:W-:-:S04]  /*4b90*/  UISETP.NE.AND UP0, UPT, UR4, 0x2, UPT ;  /* 0x000000020400788c */ /* 0x000fc8000bf05270 */
[----:B------:R-:W-:Y:S02]  /*4ba0*/  USEL UR7, URZ, 0x1, UP0 ;  /* 0x00000001ff077887 */ /* 0x000fe40008000000 */
[----:B------:R-:W-:-:S04]  /*4bb0*/  USEL UR4, UR4, URZ, UP0 ;  /* 0x000000ff04047287 */ /* 0x000fc80008000000 */
[----:B------:R-:W-:Y:S01]  /*4bc0*/  ULEA UR4, UR4, UR37, 0x3 ;  /* 0x0000002504047291 */ /* 0x000fe2000f8e18ff */
[----:B-1----:R-:W-:-:S04]  /*4bd0*/  LOP3.LUT R3, R12, UR7, RZ, 0x3c, !PT ;  /* 0x000000070c037c12 */ /* 0x002fc8000f8e3cff */
[----:B------:R-:W-:-:S04]  /*4be0*/  SHF.L.U32 R0, R3, 0x1f, RZ ;  /* 0x0000001f03007819 */ /* 0x000fc800000006ff */
[----:B------:R-:W1:Y:S02]  /*4bf0*/  SYNCS.PHASECHK.TRANS64 P0, [UR4+0x390], R0 ;  /* 0x00039000ff0075a7 */ /* 0x000e640008001004 */
[----:B-1----:R-:W-:Y:S05]  /*4c00*/  @P0 EXIT ;  /* 0x000000000000094d */ /* 0x002fea0003800000 */
[----:B------:R-:W-:Y:S02]  /*4c10*/  SHF.L.U32 R3, R3, 0x1f, RZ ;  /* 0x0000001f03037819 */ /* 0x000fe400000006ff */
[----:B------:R-:W-:-:S07]  /*4c20*/  MOV R0, UR4 ;  /* 0x0000000400007c02 */ /* 0x000fce0008000f00 */
.L_x_98:
[----:B-1----:R1:W2:Y:S02]  /*4c30*/  SYNCS.PHASECHK.TRANS64.TRYWAIT P0, [R0+URZ+0x390], R3 ;  /* 0x00039003000075a7 */ /* 0x0022a400080011ff */
[----:B--2---:R-:W-:Y:S05]  /*4c40*/  @!P0 NANOSLEEP.SYNCS 0x989680 ;  /* 0x009896800000895d */ /* 0x004fea0003900000 */
[----:B------:R-:W2:Y:S02]  /*4c50*/  @!P0 SYNCS.PHASECHK.TRANS64 P0, [R0+URZ+0x390], R3 ;  /* 0x00039003000085a7 */ /* 0x000ea400080010ff */
[----:B--2---:R-:W-:Y:S05]  /*4c60*/  @P0 EXIT ;  /* 0x000000000000094d */ /* 0x004fea0003800000 */
[----:B------:R-:W-:Y:S05]  /*4c70*/  BRA `(.L_x_98) ;  /* 0xfffffffc00ec7947 */ /* 0x000fea000383ffff */
.L_x_91:
[----:B------:R-:W-:-:S09]  /*4c80*/  UISETP.NE.AND UP1, UPT, UR8, URZ, UPT ;  /* 0x000000ff0800728c */ /* 0x000fd2000bf25270 */
[----:B------:R-:W-:Y:S05]  /*4c90*/  BRA.U UP1, `(.L_x_99) ;  /* 0x0000000d01787547 */ /* 0x000fea000b800000 */
[----:B------:R-:W-:Y:S01]  /*4ca0*/  UMOV UR4, 0x40 ;  /* 0x0000004000047882 */ /* 0x000fe20000000000 */
[----:B------:R-:W-:Y:S01]  /*4cb0*/  NOP ;  /* 0x0000000000007918 */ /* 0x000fe20000000000 */
[----:B------:R-:W-:Y:S01]  /*4cc0*/  ULEA UR4, UR37, UR4, 0x18 ;  /* 0x0000000425047291 */ /* 0x000fe2000f8ec0ff */
[----:B------:R-:W-:Y:S02]  /*4cd0*/  UMOV UR5, 0x400 ;  /* 0x0000040000057882 */ /* 0x000fe40000000000 */
[----:B------:R-:W-:-:S06]  /*4ce0*/  ULEA UR37, UR37, UR5, 0x18 ;  /* 0x0000000525257291 */ /* 0x000fcc000f8ec0ff */
[----:B------:R-:W1:Y:S02]  /*4cf0*/  LDS.U8 R0, [UR4+0x1c] ;  /* 0x00001c04ff007984 */ /* 0x000e640008000000 */
[----:B-1----:R-:W-:-:S13]  /*4d00*/  ISETP.NE.AND P0, PT, R0, RZ, PT ;  /* 0x000000ff0000720c */ /* 0x002fda0003f05270 */
[----:B------:R-:W-:Y:S05]  /*4d10*/  @P0 BRA `(.L_x_100) ;  /* 0x0000000000580947 */ /* 0x000fea0003800000 */
[----:B------:R-:W-:-:S13]  /*4d20*/  ELECT P0, URZ, PT ;  /* 0x0000000000ff782f */ /* 0x000fda0003800000 */
[----:B------:R-:W-:Y:S05]  /*4d30*/  @!P0 BRA `(.L_x_101) ;  /* 0x0000000000608947 */ /* 0x000fea0003800000 */
[----:B------:R-:W-:Y:S01]  /*4d40*/  UMOV UR5, 0x10 ;  /* 0x0000001000057882 */ /* 0x000fe20000000000 */
[----:B------:R-:W-:Y:S01]  /*4d50*/  HFMA2 R0, -RZ, RZ, 0, 5.9604644775390625e-08 ;  /* 0x00000001ff007431 */ /* 0x000fe200000001ff */
[----:B------:R-:W-:-:S03]  /*4d60*/  MOV R2, 0xffff ;  /* 0x0000ffff00027802 */ /* 0x000fc60000000f00 */
[----:B------:R-:W-:Y:S04]  /*4d70*/  DEPBAR.LE SB1, 0x36 ;  /* 0x00009d800000791a */ /* 0x000fe80000000000 */
[----:B------:R-:W1:Y:S02]  /*4d80*/  UTCATOMSWS.FIND_AND_SET.ALIGN UP0, UR5, UR5 ;  /* 0x00000005000575e3 */ /* 0x000e640008000800 */
[----:B-1----:R-:W-:Y:S01]  /*4d90*/  MOV R3, UR5 ;  /* 0x0000000500037c02 */ /* 0x002fe20008000f00 */
[----:B------:R-:W-:Y:S06]  /*4da0*/  BRA.U UP0, `(.L_x_102) ;  /* 0x0000000100187547 */ /* 0x000fec000b800000 */
.L_x_103:
[----:B------:R-:W-:Y:S05]  /*4db0*/  NANOSLEEP 0x64 ;  /* 0x000000640000795d */ /* 0x000fea0003800000 */
[----:B------:R-:W-:-:S05]  /*4dc0*/  UMOV UR5, 0x10 ;  /* 0x0000001000057882 */ /* 0x000fca0000000000 */
[----:B------:R-:W-:Y:S04]  /*4dd0*/  DEPBAR.LE SB1, 0x36 ;  /* 0x00009d800000791a */ /* 0x000fe80000000000 */
[----:B------:R-:W1:Y:S02]  /*4de0*/  UTCATOMSWS.FIND_AND_SET.ALIGN UP0, UR5, UR5 ;  /* 0x00000005000575e3 */ /* 0x000e640008000800 */
[----:B-1----:R-:W-:Y:S01]  /*4df0*/  MOV R3, UR5 ;  /* 0x0000000500037c02 */ /* 0x002fe20008000f00 */
[----:B------:R-:W-:Y:S05]  /*4e00*/  BRA.U !UP0, `(.L_x_103) ;  /* 0xfffffffd08e87547 */ /* 0x000fea000b83ffff */
.L_x_102:
[-C--:B------:R-:W-:Y:S02]  /*4e10*/  SHF.L.U32 R2, R2, R3.reuse, RZ ;  /* 0x0000000302027219 */ /* 0x080fe400000006ff */
[----:B------:R-:W-:Y:S01]  /*4e20*/  SHF.L.U32 R0, R0, R3, RZ ;  /* 0x0000000300007219 */ /* 0x000fe200000006ff */
[----:B------:R-:W-:Y:S02]  /*4e30*/  IMAD.SHL.U32 R3, R3, 0x20, RZ ;  /* 0x0000002003037824 */ /* 0x000fe400078e00ff */
[----:B------:R1:W-:Y:S04]  /*4e40*/  ATOMS.OR RZ, [UR4+0x14], R2 ;  /* 0x00001402ffff798c */ /* 0x0003e8000b000004 */
[----:B------:R1:W-:Y:S04]  /*4e50*/  ATOMS.OR RZ, [UR4+0x18], R0 ;  /* 0x00001800ffff798c */ /* 0x0003e8000b000004 */
[----:B------:R1:W-:Y:S01]  /*4e60*/  STS [UR37+0x430], R3 ;  /* 0x00043003ff007988 */ /* 0x0003e20008000825 */
[----:B------:R-:W-:Y:S05]  /*4e70*/  BRA `(.L_x_101) ;  /* 0x0000000000107947 */ /* 0x000fea0003800000 */
.L_x_100:
[----:B------:R-:W-:Y:S02]  /*4e80*/  MOV R0, 0xffffffff ;  /* 0xffffffff00007802 */ /* 0x000fe40000000f00 */
[----:B------:R-:W-:-:S03]  /*4e90*/  MOV R2, 0x4ec0 ;  /* 0x00004ec000027802 */ /* 0x000fc60000000f00 */
[----:B------:R1:W-:Y:S04]  /*4ea0*/  STS [UR37+0x430], R0 ;  /* 0x00043000ff007988 */ /* 0x0003e80008000825 */
[----:B-1-3-5:R-:W-:Y:S05]  /*4eb0*/  CALL.REL.NOINC `($__internal_1_$__cuda_sm10x_tcgen05_guardrail_trap_phase_invalid_during_alloc) ;  /* 0x0000004c00d47944 */ /* 0x02afea0003c00000 */
.L_x_101:
[----:B------:R-:W-:Y:S05]  /*4ec0*/  WARPSYNC.ALL ;  /* 0x0000000000007948 */ /* 0x000fea0003800000 */
[----:B------:R-:W2:Y:S01]  /*4ed0*/  S2UR UR6, SR_CgaCtaId ;  /* 0x00000000000679c3 */ /* 0x000ea20000008800 */
[----:B------:R-:W-:Y:S01]  /*4ee0*/  UMOV UR4, 0x400 ;  /* 0x0000040000047882 */ /* 0x000fe20000000000 */
[----:B------:R-:W-:-:S06]  /*4ef0*/  NOP ;  /* 0x0000000000007918 */ /* 0x000fcc0000000000 */
[----:B------:R-:W-:Y:S06]  /*4f00*/  BAR.ARV 0x6, 0xa0 ;  /* 0x0182800000007b1d */ /* 0x000fec0000002000 */
[----:B------:R-:W4:Y:S01]  /*4f10*/  LDCU UR7, c[0x0][0x38c] ;  /* 0x00007180ff0777ac */ /* 0x000f220008000800 */
[----:B------:R-:W-:Y:S01]  /*4f20*/  IMAD.MOV.U32 R11, RZ, RZ, 0x1 ;  /* 0x00000001ff0b7424 */ /* 0x000fe200078e00ff */
[----:B------:R-:W-:Y:S01]  /*4f30*/  CS2R R8, SRZ ;  /* 0x0000000000087805 */ /* 0x000fe2000001ff00 */
[----:B------:R-:W-:Y:S01]  /*4f40*/  IMAD.MOV.U32 R10, RZ, RZ, RZ ;  /* 0x000000ffff0a7224 */ /* 0x000fe200078e00ff */
[----:B------:R-:W-:Y:S01]  /*4f50*/  UMOV UR17, URZ ;  /* 0x000000ff00117c82 */ /* 0x000fe20008000000 */
[----:B------:R-:W-:Y:S01]  /*4f60*/  UMOV UR16, URZ ;  /* 0x000000ff00107c82 */ /* 0x000fe20008000000 */
[----:B------:R-:W-:Y:S01]  /*4f70*/  UMOV UR20, 0x0 ;  /* 0x0000000000147882 */ /* 0x000fe20000000000 */
[----:B------:R-:W-:Y:S01]  /*4f80*/  UMOV UR21, 0x4108010 ;  /* 0x0410801000157882 */ /* 0x000fe20000000000 */
[----:B--2---:R-:W-:Y:S01]  /*4f90*/  ULEA UR6, UR6, UR4, 0x18 ;  /* 0x0000000406067291 */ /* 0x004fe2000f8ec0ff */
[----:B------:R-:W2:Y:S03]  /*4fa0*/  LDCU UR4, c[0x0][0x38c] ;  /* 0x00007180ff0477ac */ /* 0x000ea60008000800 */
[----:B------:R-:W-:-:S02]  /*4fb0*/  UIADD3 UR11, UPT, UPT, UR6, 0x1d800, URZ ;  /* 0x0001d800060b7890 */ /* 0x000fc4000fffe0ff */
[----:B----4-:R-:W-:-:S03]  /*4fc0*/  UIADD3 UR7, UPT, UPT, UR7, 0x1f, URZ ;  /* 0x0000001f07077890 */ /* 0x010fc6000fffe0ff */
[----:B-1----:R-:W1:Y:S01]  /*4fd0*/  LDS R0, [UR6+0x430] ;  /* 0x00043006ff007984 */ /* 0x002e620008000800 */
[----:B------:R-:W-:Y:S02]  /*4fe0*/  UIADD3 UR18, UPT, UPT, UR6, 0x2800, URZ ;  /* 0x0000280006127890 */ /* 0x000fe4000fffe0ff */
[----:B------:R-:W-:Y:S02]  /*4ff0*/  USHF.R.S32.HI UR5, URZ, 0x1f, UR7 ;  /* 0x0000001fff057899 */ /* 0x000fe40008011407 */
[----:B------:R-:W-:Y:S02]  /*5000*/  USHF.R.U32.HI UR11, URZ, 0x4, UR11 ;  /* 0x00000004ff0b7899 */ /* 0x000fe4000801160b */
[----:B------:R-:W-:Y:S02]  /*5010*/  ULEA.HI UR5, UR5, UR7, URZ, 0x5 ;  /* 0x0000000705057291 */ /* 0x000fe4000f8f28ff */
[----:B------:R-:W-:Y:S02]  /*5020*/  USHF.R.U32.HI UR18, URZ, 0x4, UR18 ;  /* 0x00000004ff127899 */ /* 0x000fe40008011612 */
[----:B------:R-:W-:-:S02]  /*5030*/  USHF.R.S32.HI UR5, URZ, 0x5, UR5 ;  /* 0x00000005ff057899 */ /* 0x000fc40008011405 */
[----:B------:R-:W-:Y:S02]  /*5040*/  ULOP3.LUT UR11, UR11, 0x3fff, URZ, 0xc0, !UPT ;  /* 0x00003fff0b0b7892 */ /* 0x000fe4000f8ec0ff */
[----:B------:R-:W-:Y:S02]  /*5050*/  UISETP.LT.AND UP0, UPT, UR5, 0x1, UPT ;  /* 0x000000010500788c */ /* 0x000fe4000bf01270 */
[----:B------:R-:W-:Y:S02]  /*5060*/  ULOP3.LUT UR18, UR18, 0x3fff, URZ, 0xc0, !UPT ;  /* 0x00003fff12127892 */ /* 0x000fe4000f8ec0ff */
[----:B------:R-:W-:Y:S02]  /*5070*/  USEL UR10, UR5, 0x1, !UP0 ;  /* 0x00000001050a7887 */ /* 0x000fe4000c000000 */
[----:B------:R-:W-:Y:S02]  /*5080*/  ULOP3.LUT UR11, UR11, 0x10000, URZ, 0xfc, !UPT ;  /* 0x000100000b0b7892 */ /* 0x000fe4000f8efcff */
[----:B------:R-:W-:-:S02]  /*5090*/  UIADD3 UR10, UPT, UPT, -UR10, URZ, URZ ;  /* 0x000000ff0a0a7290 */ /* 0x000fc4000fffe1ff */
[----:B--2---:R-:W-:Y:S01]  /*50a0*/  UISETP.GE.AND UP3, UPT, UR4, 0x1, UPT ;  /* 0x000000010400788c */ /* 0x004fe2000bf66270 */
[----:B-1----:R-:W-:-:S15]  /*50b0*/  R2UR UR19, R0 ;  /* 0x00000000001372ca */ /* 0x002fde00000e0000 */
.L_x_110:
[----:B------:R-:W-:Y:S02]  /*50c0*/  LEA R0, R10, UR6, 0x3 ;  /* 0x000000060a007c11 */ /* 0x000fe4000f8e18ff */
[----:B------:R-:W-:Y:S02]  /*50d0*/  SHF.L.U32 R5, R9, 0x1f, RZ ;  /* 0x0000001f09057819 */ /* 0x000fe400000006ff */
[----:B------:R-:W-:Y:S01]  /*50e0*/  PLOP3.LUT P0, PT, PT, PT, UP3, 0x80, 0x8 ;  /* 0x000000000008781c */ /* 0x000fe20003f0f038 */
[----:B------:R-:W-:Y:S01]  /*50f0*/  VIADD R3, R0, 0x390 ;  /* 0x0000039000037836 */ /* 0x000fe20000000000 */
[----:B-1----:R-:W1:Y:S02]  /*5100*/  SYNCS.PHASECHK.TRANS64.TRYWAIT P1, [R0+URZ+0x380], R5 ;  /* 0x00038005000075a7 */ /* 0x002e6400080211ff */
[----:B-1--4-:R-:W-:Y:S09]  /*5110*/  @!P1 BRA `(.L_x_104) ;  /* 0x0000004800089947 */ /* 0x012ff20003800000 */
.L_x_261:
[----:B------:R-:W-:Y:S01]  /*5120*/  LEA R4, R10, UR6, 0x4 ;  /* 0x000000060a047c11 */ /* 0x000fe2000f8e20ff */
[----:B------:R-:W-:Y:S01]  /*5130*/  @UP3 ULEA UR4, UR16, UR6, 0x3 ;  /* 0x0000000610043291 */ /* 0x000fe2000f8e18ff */
[----:B------:R-:W-:Y:S01]  /*5140*/  PLOP3.LUT P2, PT, PT, PT, PT, 0x80, 0x8 ;  /* 0x000000000008781c */ /* 0x000fe20003f4f070 */
[----:B------:R-:W-:Y:S01]  /*5150*/  ULEA UR9, UR17, UR6, 0x3 ;  /* 0x0000000611097291 */ /* 0x000fe2000f8e18ff */
[----:B------:R-:W-:Y:S02]  /*5160*/  PRMT R3, RZ, 0x654, R3 ;  /* 0x00000654ff037816 */ /* 0x000fe40000000003 */
[----:B-1----:R-:W1:Y:S01]  /*5170*/  LDS.128 R4, [R4+0x410] ;  /* 0x0004100004047984 */ /* 0x002e620000000c00 */
[----:B------:R-:W-:Y:S02]  /*5180*/  @P0 SHF.L.U32 R2, R8, 0x1f, RZ ;  /* 0x0000001f08020819 */ /* 0x000fe400000006ff */
[----:B------:R-:W-:Y:S01]  /*5190*/  SHF.L.U32 R0, R11, 0x1f, RZ ;  /* 0x0000001f0b007819 */ /* 0x000fe200000006ff */
[----:B------:R-:W-:Y:S01]  /*51a0*/  @!PT LDS RZ, [RZ] ;  /* 0x00000000fffff984 */ /* 0x000fe20000000800 */
[----:B------:R-:W-:Y:S01]  /*51b0*/  @!PT LDS RZ, [RZ] ;  /* 0x00000000fffff984 */ /* 0x000fe20000000800 */
[----:B------:R-:W-:Y:S01]  /*51c0*/  @!PT LDS RZ, [RZ] ;  /* 0x00000000fffff984 */ /* 0x000fe20000000800 */
[----:B------:R-:W-:Y:S01]  /*51d0*/  @!PT LDS RZ, [RZ] ;  /* 0x00000000fffff984 */ /* 0x000fe20000000800 */
[----:B------:R2:W-:Y:S06]  /*51e0*/  MEMBAR.ALL.CTA ;  /* 0x0000000000007992 */ /* 0x0005ec0000008000 */
[----:B--2---:R-:W2:Y:S02]  /*51f0*/  FENCE.VIEW.ASYNC.S ;  /* 0x00000000000073c6 */ /* 0x004ea40000000000 */
[----:B--2---:R2:W-:Y:S01]  /*5200*/  SYNCS.ARRIVE.TRANS64.RED.A1T0 RZ, [R3+URZ], RZ ;  /* 0x000000ff03ff79a7 */ /* 0x0045e200081004ff */
[----:B------:R2:W4:Y:S01]  /*5210*/  @P0 SYNCS.PHASECHK.TRANS64.TRYWAIT P2, [UR4], R2 ;  /* 0x00000002ff0005a7 */ /* 0x0005220008041104 */
[----:B-1----:R-:W-:Y:S01]  /*5220*/  LOP3.LUT P1, RZ, R6, 0x1, RZ, 0xc0, !PT ;  /* 0x0000000106ff7812 */ /* 0x002fe2000782c0ff */
[----:B------:R-:W1:Y:S02]  /*5230*/  SYNCS.PHASECHK.TRANS64.TRYWAIT P0, [UR9+0x3c0], R0 ;  /* 0x0003c000ff0075a7 */ /* 0x000e640008001109 */
[----:B-12-4-:R-:W-:Y:S10]  /*5240*/  @!P0 BRA `(.L_x_105) ;  /* 0x0000004400d08947 */ /* 0x016ff40003800000 */
.L_x_263:
[----:B------:R-:W-:Y:S01]  /*5250*/  IADD3 R10, PT, PT, R10, 0x1, RZ ;  /* 0x000000010a0a7810 */ /* 0x000fe20007ffe0ff */
[----:B------:R-:W-:Y:S06]  /*5260*/  BRA.U !UP3, `(.L_x_106) ;  /* 0x000000010ba47547 */ /* 0x000fec000b800000 */
[----:B------:R-:W-:Y:S02]  /*5270*/  ULEA.HI UR8, UR17, UR17, URZ, 0x1 ;  /* 0x0000001111087291 */ /* 0x000fe4000f8f08ff */
[----:B------:R-:W-:Y:S02]  /*5280*/  UPLOP3.LUT UP4, UPT, UPT, UPT, UPT, 0x40, 0x4 ;  /* 0x000000000004789c */ /* 0x000fe40003f8e870 */
[----:B------:R-:W-:Y:S02]  /*5290*/  USHF.L.U32 UR4, UR8, 0x5, URZ ;  /* 0x0000000508047899 */ /* 0x000fe400080006ff */
[----:B------:R-:W-:Y:S02]  /*52a0*/  ULOP3.LUT UR8, UR8, 0xffe, URZ, 0xc0, !UPT ;  /* 0x00000ffe08087892 */ /* 0x000fe4000f8ec0ff */
[----:B------:R-:W-:Y:S02]  /*52b0*/  ULOP3.LUT UR4, UR4, 0xffffffc0, URZ, 0xc0, !UPT ;  /* 0xffffffc004047892 */ /* 0x000fe4000f8ec0ff */
[----:B------:R-:W-:-:S02]  /*52c0*/  UIADD3 UR8, UPT, UPT, -UR8, UR17, URZ ;  /* 0x0000001108087290 */ /* 0x000fc4000fffe1ff */
[----:B------:R-:W-:Y:S01]  /*52d0*/  UIADD3 UR4, UPT, UPT, UR19, UR4, URZ ;  /* 0x0000000413047290 */ /* 0x000fe2000fffe0ff */
[----:B------:R-:W-:Y:S01]  /*52e0*/  UMOV UR15, UR10 ;  /* 0x0000000a000f7c82 */ /* 0x000fe20008000000 */
[----:B------:R-:W-:Y:S02]  /*52f0*/  UMOV UR14, UR5 ;  /* 0x00000005000e7c82 */ /* 0x000fe40008000000 */
[----:B------:R-:W-:Y:S01]  /*5300*/  ULEA UR8, UR8, UR4, 0x14 ;  /* 0x0000000408087291 */ /* 0x000fe2000f8ea0ff */
[----:B------:R-:W-:-:S11]  /*5310*/  UMOV UR13, UR16 ;  /* 0x00000010000d7c82 */ /* 0x000fd60008000000 */
.L_x_109:
[----:B------:R-:W-:Y:S02]  /*5320*/  UIADD3 UR15, UPT, UPT, UR15, 0x1, URZ ;  /* 0x000000010f0f7890 */ /* 0x000fe4000fffe0ff */
[----:B--2---:R-:W-:Y:S02]  /*5330*/  ULEA UR7, UR13, UR6, 0x3 ;  /* 0x000000060d077291 */ /* 0x004fe4000f8e18ff */
[----:B------:R-:W-:Y:S01]  /*5340*/  UISETP.NE.AND UP0, UPT, UR15, URZ, UPT ;  /* 0x000000ff0f00728c */ /* 0x000fe2000bf05270 */
[----:B----4-:R-:W-:Y:S10]  /*5350*/  @P2 BRA `(.L_x_107) ;  /* 0x00000000000c2947 */ /* 0x010ff40003800000 */
[----:B-1----:R-:W-:Y:S04]  /*5360*/  SHF.L.U32 R3, R8, 0x1f, RZ ;  /* 0x0000001f08037819 */ /* 0x002fe800000006ff */
[----:B------:R-:W1:Y:S02]  /*5370*/  SYNCS.PHASECHK.TRANS64.TRYWAIT P0, [UR7], R3 ;  /* 0x00000003ff0075a7 */ /* 0x000e640008001107 */
[----:B-1----:R-:W-:Y:S05]  /*5380*/  @!P0 BRA `(.L_x_108) ;  /* 0x0000004400988947 */ /* 0x002fea0003800000 */
.L_x_107:
[----:B------:R-:W-:Y:S01]  /*5390*/  UISETP.NE.AND UP1, UPT, UR14, 0x1, UPT ;  /* 0x000000010e00788c */ /* 0x000fe2000bf25270 */
[----:B------:R-:W-:Y:S01]  /*53a0*/  PLOP3.LUT P2, PT, PT, PT, PT, 0x80, 0x8 ;  /* 0x000000000008781c */ /* 0x000fe20003f4f070 */
[----:B------:R-:W-:Y:S02]  /*53b0*/  UIADD3 UR16, UPT, UPT, UR13, 0x1, URZ ;  /* 0x000000010d107890 */ /* 0x000fe4000fffe0ff */
[----:B------:R-:W-:Y:S02]  /*53c0*/  UIADD3 UR7, UPT, UPT, UR7, 0x1b0, URZ ;  /* 0x000001b007077890 */ /* 0x000fe4000fffe0ff */
[----:B------:R-:W-:Y:S01]  /*53d0*/  UISETP.NE.AND UP2, UPT, UR16, 0x36, UPT ;  /* 0x000000361000788c */ /* 0x000fe2000bf45270 */
[----:B------:R-:W-:Y:S01]  /*53e0*/  PLOP3.LUT P0, PT, PT, PT, UP1, 0x80, 0x8 ;  /* 0x000000000008781c */ /* 0x000fe20003f0f018 */
[----:B------:R-:W-:Y:S02]  /*53f0*/  UIADD3 UR14, UPT, UPT, UR14, -0x1, URZ ;  /* 0xffffffff0e0e7890 */ /* 0x000fe4000fffe0ff */
[----:B------:R-:W-:Y:S02]  /*5400*/  USEL UR12, URZ, 0x1, UP2 ;  /* 0x00000001ff0c7887 */ /* 0x000fe40009000000 */
[----:B------:R-:W-:Y:S01]  /*5410*/  USEL UR16, UR16, URZ, UP2 ;  /* 0x000000ff10107287 */ /* 0x000fe20009000000 */
[----:B------:R-:W-:Y:S01]  /*5420*/  UMOV UR23, 0x80004020 ;  /* 0x8000402000177882 */ /* 0x000fe20000000000 */
[----:B------:R-:W-:Y:S02]  /*5430*/  UMOV UR25, 0xc0004010 ;  /* 0xc000401000197882 */ /* 0x000fe40000000000 */
[----:B------:R-:W-:Y:S01]  /*5440*/  @UP1 ULEA UR4, UR16, UR6, 0x3 ;  /* 0x0000000610041291 */ /* 0x000fe2000f8e18ff */
[----:B------:R-:W-:Y:S04]  /*5450*/  LOP3.LUT R8, R8, UR12, RZ, 0x3c, !PT ;  /* 0x0000000c08087c12 */ /* 0x000fe8000f8e3cff */
[----:B-1----:R-:W-:Y:S04]  /*5460*/  @P0 SHF.L.U32 R0, R8, 0x1f, RZ ;  /* 0x0000001f08000819 */ /* 0x002fe800000006ff */
[----:B------:R2:W4:Y:S01]  /*5470*/  @P0 SYNCS.PHASECHK.TRANS64.TRYWAIT P2, [UR4], R0 ;  /* 0x00000000ff0005a7 */ /* 0x0005220008041104 */
[----:B------:R-:W-:Y:S03]  /*5480*/  USHF.L.U32 UR4, UR13, 0x7, URZ ;  /* 0x000000070d047899 */ /* 0x000fe600080006ff */
[----:B------:R-:W-:Y:S01]  /*5490*/  UMOV UR13, UR16 ;  /* 0x00000010000d7c82 */ /* 0x000fe20008000000 */
[----:B------:R-:W-:Y:S02]  /*54a0*/  UIADD3 UR22, UPT, UPT, UR18, UR4, URZ ;  /* 0x0000000412167290 */ /* 0x000fe4000fffe0ff */
[----:B------:R-:W-:Y:S09]  /*54b0*/  UIADD3 UR24, UPT, UPT, UR4, UR11, URZ ;  /* 0x0000000b04187290 */ /* 0x000ff2000fffe0ff */
[----:B------:R2:W-:Y:S01]  /*54c0*/  UTCQMMA gdesc[UR22], gdesc[UR24], tmem[UR8], tmem[UR20], idesc[UR21], UP4 ;  /* 0x00ff1418160075ea */ /* 0x0005e2000a000308 */
[----:B------:R-:W-:Y:S01]  /*54d0*/  UPLOP3.LUT UP4, UPT, UPT, UPT, UPT, 0x80, 0x8 ;  /* 0x000000000008789c */ /* 0x000fe20003f8f070 */
[----:B------:R2:W-:Y:S01]  /*54e0*/  UTCBAR [UR7], URZ ;  /* 0x000000ff070073e9 */ /* 0x0005e200080000ff */
[----:B------:R-:W-:Y:S09]  /*54f0*/  BRA.U UP0, `(.L_x_109) ;  /* 0xfffffffd00887547 */ /* 0x000ff2000b83ffff */
.L_x_106:
[----:B------:R-:W-:Y:S01]  /*5500*/  UIADD3 UR17, UPT, UPT, UR17, 0x1, URZ ;  /* 0x0000000111117890 */ /* 0x000fe2000fffe0ff */
[C---:B------:R-:W-:Y:S01]  /*5510*/  ISETP.NE.AND P0, PT, R10.reuse, 0x2, PT ;  /* 0x000000020a00780c */ /* 0x040fe20003f05270 */
[----:B------:R-:W-:Y:S02]  /*5520*/  UIADD3 UR9, UPT, UPT, UR9, 0x3a0, URZ ;  /* 0x000003a009097890 */ /* 0x000fe4000fffe0ff */
[----:B------:R-:W-:Y:S01]  /*5530*/  UISETP.NE.AND UP0, UPT, UR17, 0x4, UPT ;  /* 0x000000041100788c */ /* 0x000fe2000bf05270 */
[----:B-12---:R-:W-:Y:S02]  /*5540*/  SEL R0, RZ, 0x1, P0 ;  /* 0x00000001ff007807 */ /* 0x006fe40000000000 */
[----:B------:R-:W-:Y:S01]  /*5550*/  SEL R10, R10, RZ, P0 ;  /* 0x000000ff0a0a7207 */ /* 0x000fe20000000000 */
[----:B------:R-:W-:Y:S01]  /*5560*/  USEL UR4, URZ, 0x1, UP0 ;  /* 0x00000001ff047887 */ /* 0x000fe20008000000 */
[----:B------:R-:W-:Y:S01]  /*5570*/  LOP3.LUT R9, R9, R0, RZ, 0x3c, !PT ;  /* 0x0000000009097212 */ /* 0x000fe200078e3cff */
[----:B------:R-:W-:Y:S01]  /*5580*/  USEL UR17, UR17, URZ, UP0 ;  /* 0x000000ff11117287 */ /* 0x000fe20008000000 */
[----:B------:R1:W-:Y:S03]  /*5590*/  UTCBAR [UR9], URZ ;  /* 0x000000ff090073e9 */ /* 0x0003e600080000ff */
[----:B------:R-:W-:Y:S01]  /*55a0*/  LOP3.LUT R11, R11, UR4, RZ, 0x3c, !PT ;  /* 0x000000040b0b7c12 */ /* 0x000fe2000f8e3cff */
[----:B------:R-:W-:Y:S07]  /*55b0*/  @P1 BRA `(.L_x_110) ;  /* 0xfffffff800c01947 */ /* 0x000fee000383ffff */
[----:B------:R-:W2:Y:S01]  /*55c0*/  S2UR UR4, SR_CgaCtaId ;  /* 0x00000000000479c3 */ /* 0x000ea20000008800 */
[----:B------:R-:W-:Y:S01]  /*55d0*/  ELECT P0, URZ, PT ;  /* 0x0000000000ff782f */ /* 0x000fe20003800000 */
[----:B------:R-:W-:Y:S01]  /*55e0*/  IMAD.MOV.U32 R0, RZ, RZ, 0x1 ;  /* 0x00000001ff007424 */ /* 0x000fe200078e00ff */
[----:B------:R-:W-:Y:S01]  /*55f0*/  UIADD3 UR6, UPT, UPT, UR6, 0x3c0, URZ ;  /* 0x000003c006067890 */ /* 0x000fe2000fffe0ff */
[----:B------:R-:W-:Y:S01]  /*5600*/  SHF.L.U32 R3, R11, 0x1f, RZ ;  /* 0x0000001f0b037819 */ /* 0x000fe200000006ff */
[----:B------:R-:W-:-:S03]  /*5610*/  UMOV UR5, 0x40 ;  /* 0x0000004000057882 */ /* 0x000fc60000000000 */
[----:B------:R-:W-:Y:S01]  /*5620*/  UVIRTCOUNT.DEALLOC.SMPOOL 0x80 ;  /* 0x000000800000784c */ /* 0x000fe20000000000 */
[----:B--2---:R-:W-:Y:S02]  /*5630*/  ULEA UR4, UR4, UR5, 0x18 ;  /* 0x0000000504047291 */ /* 0x004fe4000f8ec0ff */
[----:B------:R-:W-:-:S07]  /*5640*/  ULEA UR5, UR17, UR6, 0x3 ;  /* 0x0000000611057291 */ /* 0x000fce000f8e18ff */
[----:B------:R2:W-:Y:S02]  /*5650*/  @P0 STS.U8 [UR4+0x1c], R0 ;  /* 0x00001c00ff000988 */ /* 0x0005e40008000004 */
[----:B------:R-:W3:Y:S02]  /*5660*/  SYNCS.PHASECHK.TRANS64.TRYWAIT P0, [UR5], R3 ;  /* 0x00000003ff0075a7 */ /* 0x000ee40008001105 */
[----:B--23--:R-:W-:Y:S05]  /*5670*/  @!P0 BRA `(.L_x_111) ;  /* 0x0000004000f48947 */ /* 0x00cfea0003800000 */
.L_x_266:
[----:B------:R-:W-:-:S04]  /*5680*/  UIADD3 UR7, UPT, UPT, UR17, 0x1, URZ ;  /* 0x0000000111077890 */ /* 0x000fc8000fffe0ff */
[----:B------:R-:W-:-:S04]  /*5690*/  UISETP.NE.AND UP0, UPT, UR7, 0x4, UPT ;  /* 0x000000040700788c */ /* 0x000fc8000bf05270 */
[----:B------:R-:W-:Y:S02]  /*56a0*/  USEL UR8, URZ, 0x1, UP0 ;  /* 0x00000001ff087887 */ /* 0x000fe40008000000 */
[----:B------:R-:W-:-:S04]  /*56b0*/  USEL UR7, UR7, URZ, UP0 ;  /* 0x000000ff07077287 */ /* 0x000fc80008000000 */
[----:B------:R-:W-:Y:S01]  /*56c0*/  ULEA UR5, UR7, UR6, 0x3 ;  /* 0x0000000607057291 */ /* 0x000fe2000f8e18ff */
[----:B------:R-:W-:-:S04]  /*56d0*/  LOP3.LUT R2, R11, UR8, RZ, 0x3c, !PT ;  /* 0x000000080b027c12 */ /* 0x000fc8000f8e3cff */
[----:B--2---:R-:W-:-:S04]  /*56e0*/  SHF.L.U32 R3, R2, 0x1f, RZ ;  /* 0x0000001f02037819 */ /* 0x004fc800000006ff */
[----:B------:R-:W2:Y:S02]  /*56f0*/  SYNCS.PHASECHK.TRANS64.TRYWAIT P0, [UR5], R3 ;  /* 0x00000003ff0075a7 */ /* 0x000ea40008001105 */
[----:B--2---:R-:W-:Y:S05]  /*5700*/  @!P0 BRA `(.L_x_112) ;  /* 0x0000004000e88947 */ /* 0x004fea0003800000 */
.L_x_268:
        /* <DEDUP_REMOVED lines=9> */
.L_x_270:
[----:B------:R-:W-:-:S04]  /*57a0*/  UIADD3 UR7, UPT, UPT, UR7, 0x1, URZ ;  /* 0x0000000107077890 */ /* 0x000fc8000fffe0ff */
[----:B------:R-:W-:-:S04]  /*57b0*/  UISETP.NE.AND UP0, UPT, UR7, 0x4, UPT ;  /* 0x000000040700788c */ /* 0x000fc8000bf05270 */
[----:B------:R-:W-:Y:S02]  /*57c0*/  USEL UR5, URZ, 0x1, UP0 ;  /* 0x00000001ff057887 */ /* 0x000fe40008000000 */
[----:B------:R-:W-:-:S04]  /*57d0*/  USEL UR7, UR7, URZ, UP0 ;  /* 0x000000ff07077287 */ /* 0x000fc80008000000 */
[----:B------:R-:W-:Y:S01]  /*57e0*/  ULEA UR7, UR7, UR6, 0x3 ;  /* 0x0000000607077291 */ /* 0x000fe2000f8e18ff */
[----:B--2---:R-:W-:-:S04]  /*57f0*/  LOP3.LUT R3, R2, UR5, RZ, 0x3c, !PT ;  /* 0x0000000502037c12 */ /* 0x004fc8000f8e3cff */
[----:B------:R-:W-:-:S04]  /*5800*/  SHF.L.U32 R3, R3, 0x1f, RZ ;  /* 0x0000001f03037819 */ /* 0x000fc800000006ff */
[----:B------:R-:W2:Y:S02]  /*5810*/  SYNCS.PHASECHK.TRANS64.TRYWAIT P0, [UR7], R3 ;  /* 0x00000003ff0075a7 */ /* 0x000ea40008001107 */
[----:B--2---:R-:W-:Y:S05]  /*5820*/  @!P0 BRA `(.L_x_114) ;  /* 0x0000004000d08947 */ /* 0x004fea0003800000 */
.L_x_272:
[----:B------:R-:W-:Y:S01]  /*5830*/  NOP ;  /* 0x0000000000007918 */ /* 0x000fe20000000000 */
[----:B--2---:R-:W2:Y:S01]  /*5840*/  LDS R0, [UR4+0x14] ;  /* 0x00001404ff007984 */ /* 0x004ea20008000800 */
[----:B------:R-:W-:Y:S01]  /*5850*/  ULOP3.LUT UR6, UR19, 0xffff, URZ, 0xc0, !UPT ;  /* 0x0000ffff13067892 */ /* 0x000fe2000f8ec0ff */
[----:B------:R-:W-:Y:S01]  /*5860*/  UMOV UR8, 0xffff ;  /* 0x0000ffff00087882 */ /* 0x000fe20000000000 */
[----:B------:R-:W-:Y:S02]  /*5870*/  UMOV UR5, 0x1 ;  /* 0x0000000100057882 */ /* 0x000fe40000000000 */
[----:B------:R-:W-:-:S04]  /*5880*/  USHF.R.U32.HI UR6, URZ, 0x5, UR6 ;  /* 0x00000005ff067899 */ /* 0x000fc80008011606 */
[----:B------:R-:W-:Y:S02]  /*5890*/  USHF.L.U32 UR8, UR8, UR6, URZ ;  /* 0x0000000608087299 */ /* 0x000fe400080006ff */
[----:B------:R-:W-:-:S04]  /*58a0*/  USHF.L.U32 UR5, UR5, UR6, URZ ;  /* 0x0000000605057299 */ /* 0x000fc800080006ff */
[----:B--2---:R-:W-:-:S04]  /*58b0*/  LOP3.LUT R0, R0, UR8, RZ, 0xc0, !PT ;  /* 0x0000000800007c12 */ /* 0x004fc8000f8ec0ff */
[----:B------:R-:W-:-:S13]  /*58c0*/  ISETP.NE.AND P0, PT, R0, UR8, PT ;  /* 0x0000000800007c0c */ /* 0x000fda000bf05270 */
[----:B------:R-:W-:Y:S05]  /*58d0*/  @P0 BRA `(.L_x_115) ;  /* 0x0000000000580947 */ /* 0x000fea0003800000 */
[----:B------:R-:W2:Y:S02]  /*58e0*/  LDS R0, [UR4+0x18] ;  /* 0x00001804ff007984 */ /* 0x000ea40008000800 */
[----:B--2---:R-:W-:-:S04]  /*58f0*/  LOP3.LUT R0, R0, UR5, RZ, 0xc0, !PT ;  /* 0x0000000500007c12 */ /* 0x004fc8000f8ec0ff */
[----:B------:R-:W-:-:S13]  /*5900*/  ISETP.NE.AND P0, PT, R0, UR5, PT ;  /* 0x0000000500007c0c */ /* 0x000fda000bf05270 */
[----:B------:R-:W-:Y:S05]  /*5910*/  @P0 BRA `(.L_x_116) ;  /* 0x00000000003c0947 */ /* 0x000fea0003800000 */
[----:B------:R-:W2:Y:S01]  /*5920*/  S2R R2, SR_LANEID ;  /* 0x0000000000027919 */ /* 0x000ea20000000000 */
[----:B------:R-:W-:Y:S01]  /*5930*/  ULOP3.LUT UR8, URZ, UR8, URZ, 0x33, !UPT ;  /* 0x00000008ff087292 */ /* 0x000fe2000f8e33ff */
[----:B------:R-:W-:Y:S01]  /*5940*/  LOP3.LUT R4, RZ, UR5, RZ, 0x33, !PT ;  /* 0x00000005ff047c12 */ /* 0x000fe2000f8e33ff */
[----:B------:R-:W-:Y:S02]  /*5950*/  VOTEU.ANY UR7, UPT, PT ;  /* 0x0000000000077886 */ /* 0x000fe400038e0100 */
[----:B------:R-:W-:Y:S01]  /*5960*/  UFLO.U32 UR7, UR7 ;  /* 0x00000007000772bd */ /* 0x000fe200080e0000 */
[----:B------:R-:W3:Y:S01]  /*5970*/  REDUX UR5, R4 ;  /* 0x00000000040573c4 */ /* 0x000ee20000000000 */
[----:B------:R-:W-:-:S06]  /*5980*/  IMAD.U32 R0, RZ, RZ, UR8 ;  /* 0x00000008ff007e24 */ /* 0x000fcc000f8e00ff */
[----:B------:R1:W-:Y:S01]  /*5990*/  UTCATOMSWS.AND URZ, UR8 ;  /* 0x0000000800ff79e3 */ /* 0x0003e20008000000 */
[----:B------:R-:W4:Y:S01]  /*59a0*/  REDUX UR6, R0 ;  /* 0x00000000000673c4 */ /* 0x000f220000000000 */
[----:B--2---:R-:W-:Y:S01]  /*59b0*/  ISETP.EQ.U32.AND P0, PT, R2, UR7, PT ;  /* 0x0000000702007c0c */ /* 0x004fe2000bf02070 */
[----:B---3--:R-:W-:Y:S01]  /*59c0*/  IMAD.U32 R2, RZ, RZ, UR5 ;  /* 0x00000005ff027e24 */ /* 0x008fe2000f8e00ff */
[----:B----4-:R-:W-:-:S11]  /*59d0*/  MOV R3, UR6 ;  /* 0x0000000600037c02 */ /* 0x010fd60008000f00 */
[----:B------:R1:W-:Y:S04]  /*59e0*/  @P0 ATOMS.AND RZ, [UR4+0x14], R3 ;  /* 0x00001403ffff098c */ /* 0x0003e8000a800004 */
[----:B------:R1:W-:Y:S01]  /*59f0*/  @P0 ATOMS.AND RZ, [UR4+0x18], R2 ;  /* 0x00001802ffff098c */ /* 0x0003e2000a800004 */
[----:B------:R-:W-:Y:S05]  /*5a00*/  BRA `(.L_x_117) ;  /* 0x0000000000147947 */ /* 0x000fea0003800000 */
.L_x_116:
[----:B------:R-:W-:Y:S02]  /*5a10*/  MOV R2, 0x5a30 ;  /* 0x00005a3000027802 */ /* 0x000fe40000000f00 */
[----:B-1--45:R-:W-:Y:S05]  /*5a20*/  CALL.REL.NOINC `($__internal_0_$__cuda_sm10x_tcgen05_guardrail_trap_col_being_dealloced_not_returned_by_alloc) ;  /* 0x0000004000ec7944 */ /* 0x032fea0003c00000 */
[----:B------:R-:W-:Y:S05]  /*5a30*/  BRA `(.L_x_117) ;  /* 0x0000000000087947 */ /* 0x000fea0003800000 */
.L_x_115:
[----:B------:R-:W-:Y:S02]  /*5a40*/  MOV R2, 0x5a60 ;  /* 0x00005a6000027802 */ /* 0x000fe40000000f00 */
[----:B-1--45:R-:W-:Y:S05]  /*5a50*/  CALL.REL.NOINC `($__internal_2_$__cuda_sm10x_tcgen05_guardrail_trap_unallocated_columns_being_dealloced) ;  /* 0x0000004000f87944 */ /* 0x032fea0003c00000 */
.L_x_117:
[----:B------:R-:W-:Y:S01]  /*5a60*/  NOP ;  /* 0x0000000000007918 */ /* 0x000fe20000000000 */
[----:B-1----:R-:W-:Y:S05]  /*5a70*/  EXIT ;  /* 0x000000000000794d */ /* 0x002fea0003800000 */
.L_x_99:
[----:B------:R-:W-:-:S09]  /*5a80*/  UISETP.NE.OR UP2, UPT, UR8, 0x3, !UP2 ;  /* 0x000000030800788c */ /* 0x000fd2000d745670 */
[----:B------:R-:W-:Y:S05]  /*5a90*/  BRA.U UP2, `(.L_x_118) ;  /* 0x0000000902c87547 */ /* 0x000fea000b800000 */
[----:B------:R-:W1:Y:S01]  /*5aa0*/  LDCU.64 UR6, c[0x0][0x888] ;  /* 0x00011100ff0677ac */ /* 0x000e620008000a00 */
[----:B------:R-:W2:Y:S01]  /*5ab0*/  LDC R0, c[0x0][0xb30] ;  /* 0x0002cc00ff007b82 */ /* 0x000ea20000000800 */
[----:B------:R-:W-:Y:S01]  /*5ac0*/  IMAD.MOV.U32 R30, RZ, RZ, 0x1 ;  /* 0x00000001ff1e7424 */ /* 0x000fe200078e00ff */
[----:B------:R-:W-:Y:S01]  /*5ad0*/  CS2R R28, SRZ ;  /* 0x00000000001c7805 */ /* 0x000fe2000001ff00 */
[----:B------:R-:W4:Y:S01]  /*5ae0*/  LDCU.64 UR4, c[0x0][0x890] ;  /* 0x00011200ff0477ac */ /* 0x000f220008000a00 */
[----:B------:R-:W-:Y:S01]  /*5af0*/  IMAD.MOV.U32 R25, RZ, RZ, 0x1000 ;  /* 0x00001000ff197424 */ /* 0x000fe200078e00ff */
[----:B------:R-:W-:-:S03]  /*5b00*/  UMOV UR8, 0x400 ;  /* 0x0000040000087882 */ /* 0x000fc60000000000 */
[----:B------:R-:W3:Y:S01]  /*5b10*/  LDC R19, c[0x0][0x370] ;  /* 0x0000dc00ff137b82 */ /* 0x000ee20000000800 */
[----:B------:R-:W-:-:S07]  /*5b20*/  UPLOP3.LUT UP1, UPT, UPT, UPT, UPT, 0x40, 0x4 ;  /* 0x000000000004789c */ /* 0x000fce0003f2e870 */
[----:B------:R-:W3:Y:S01]  /*5b30*/  LDC R2, c[0x0][0xb0c] ;  /* 0x0002c300ff027b82 */ /* 0x000ee20000000800 */
[----:B-1----:R-:W-:Y:S02]  /*5b40*/  UISETP.NE.U32.AND UP2, UPT, UR6, URZ, UPT ;  /* 0x000000ff0600728c */ /* 0x002fe4000bf45070 */
[----:B------:R-:W-:Y:S02]  /*5b50*/  ULEA UR6, UR37, UR8, 0x18 ;  /* 0x0000000825067291 */ /* 0x000fe4000f8ec0ff */
[----:B------:R-:W-:Y:S02]  /*5b60*/  UISETP.NE.AND.EX UP2, UPT, UR7, URZ, UPT, UP2 ;  /* 0x000000ff0700728c */ /* 0x000fe4000bf45320 */
[----:B------:R-:W-:Y:S01]  /*5b70*/  UIADD3 UR7, UPT, UPT, UR6, 0x360, URZ ;  /* 0x0000036006077890 */ /* 0x000fe2000fffe0ff */
[----:B------:R-:W1:Y:S01]  /*5b80*/  LDC R18, c[0x0][0xb20] ;  /* 0x0002c800ff127b82 */ /* 0x000e620000000800 */
[----:B----4-:R-:W-:Y:S01]  /*5b90*/  UISETP.NE.U32.AND UP3, UPT, UR4, URZ, UPT ;  /* 0x000000ff0400728c */ /* 0x010fe2000bf65070 */
[----:B--2---:R-:W-:Y:S01]  /*5ba0*/  ISETP.NE.AND P1, PT, R0, 0x1, PT ;  /* 0x000000010000780c */ /* 0x004fe20003f25270 */
[----:B------:R-:W-:-:S02]  /*5bb0*/  UPRMT UR37, UR37, 0x654, UR7 ;  /* 0x0000065425257896 */ /* 0x000fc40008000007 */
[----:B------:R-:W-:-:S03]  /*5bc0*/  UISETP.NE.AND.EX UP3, UPT, UR5, URZ, UPT, UP3 ;  /* 0x000000ff0500728c */ /* 0x000fc6000bf65330 */
[----:B------:R-:W2:Y:S08]  /*5bd0*/  LDC.64 R32, c[0x0][0x348] ;  /* 0x0000d200ff207b82 */ /* 0x000eb00000000a00 */
[----:B------:R-:W4:Y:S08]  /*5be0*/  LDC.64 R16, c[0x0][0xb10] ;  /* 0x0002c400ff107b82 */ /* 0x000f300000000a00 */
[----:B------:R-:W1:Y:S08]  /*5bf0*/  LDC.64 R6, c[0x0][0xb18] ;  /* 0x0002c600ff067b82 */ /* 0x000e700000000a00 */
[----:B------:R-:W1:Y:S08]  /*5c00*/  LDC.64 R4, c[0x0][0xb28] ;  /* 0x0002ca00ff047b82 */ /* 0x000e700000000a00 */
[----:B---3--:R-:W1:Y:S02]  /*5c10*/  LDC R24, c[0x0][0x374] ;  /* 0x0000dd00ff187b82 */ /* 0x008e640000000800 */
.L_x_126:
[C---:B------:R-:W-:Y:S02]  /*5c20*/  LEA R0, R29.reuse, UR6, 0x3 ;  /* 0x000000061d007c11 */ /* 0x040fe4000f8e18ff */
[----:B------:R-:W-:Y:S02]  /*5c30*/  SHF.L.U32 R3, R28, 0x1f, RZ ;  /* 0x0000001f1c037819 */ /* 0x000fe400000006ff */
[----:B------:R-:W-:Y:S02]  /*5c40*/  LEA R20, R29, UR6, 0x4 ;  /* 0x000000061d147c11 */ /* 0x000fe4000f8e20ff */
[----:B---3--:R-:W3:Y:S02]  /*5c50*/  SYNCS.PHASECHK.TRANS64.TRYWAIT P0, [R0+URZ+0x380], R3 ;  /* 0x00038003000075a7 */ /* 0x008ee400080011ff */
[----:B---3--:R-:W-:Y:S05]  /*5c60*/  @!P0 BRA `(.L_x_119) ;  /* 0x0000003c00d88947 */ /* 0x008fea0003800000 */
.L_x_273:
[----:B------:R-:W-:Y:S01]  /*5c70*/  ISETP.GE.AND P0, PT, R40, 0x1, PT ;  /* 0x000000012800780c */ /* 0x000fe20003f06270 */
[----:B------:R-:W1:Y:S01]  /*5c80*/  LDS.128 R20, [R20+0x410] ;  /* 0x0004100014147984 */ /* 0x000e620000000c00 */
[----:B------:R-:W-:Y:S01]  /*5c90*/  ISETP.NE.U32.AND P4, PT, RZ, UR4, PT ;  /* 0x00000004ff007c0c */ /* 0x000fe2000bf85070 */
[----:B---3--:R-:W-:Y:S01]  /*5ca0*/  VIADD R0, R0, 0x390 ;  /* 0x0000039000007836 */ /* 0x008fe20000000000 */
[----:B------:R-:W-:Y:S02]  /*5cb0*/  SHF.L.U32 R26, R30, 0x1f, RZ ;  /* 0x0000001f1e1a7819 */ /* 0x000fe400000006ff */
[----:B------:R-:W-:Y:S02]  /*5cc0*/  ISETP.NE.AND.EX P4, PT, RZ, UR5, PT, P4 ;  /* 0x00000005ff007c0c */ /* 0x000fe4000bf85340 */
[----:B------:R-:W-:Y:S01]  /*5cd0*/  PRMT R0, RZ, 0x654, R0 ;  /* 0x00000654ff007816 */ /* 0x000fe20000000000 */
[----:B------:R-:W-:Y:S01]  /*5ce0*/  @!PT LDS RZ, [RZ] ;  /* 0x00000000fffff984 */ /* 0x000fe20000000800 */
[----:B------:R-:W-:Y:S01]  /*5cf0*/  @!PT LDS RZ, [RZ] ;  /* 0x00000000fffff984 */ /* 0x000fe20000000800 */
[----:B------:R-:W-:Y:S01]  /*5d00*/  @!PT LDS RZ, [RZ] ;  /* 0x00000000fffff984 */ /* 0x000fe20000000800 */
[----:B------:R-:W-:Y:S01]  /*5d10*/  @!PT LDS RZ, [RZ] ;  /* 0x00000000fffff984 */ /* 0x000fe20000000800 */
[----:B------:R3:W-:Y:S06]  /*5d20*/  MEMBAR.ALL.CTA ;  /* 0x0000000000007992 */ /* 0x0007ec0000008000 */
[----:B---3--:R-:W3:Y:S02]  /*5d30*/  FENCE.VIEW.ASYNC.S ;  /* 0x00000000000073c6 */ /* 0x008ee40000000000 */
[----:B---3--:R3:W-:Y:S01]  /*5d40*/  SYNCS.ARRIVE.TRANS64.RED.A1T0 RZ, [R0+URZ], RZ ;  /* 0x000000ff00ff79a7 */ /* 0x0087e200081004ff */
[----:B-1----:R-:W-:Y:S11]  /*5d50*/  LOP3.LUT P3, RZ, R22, 0x1, RZ, 0xc0, !PT ;  /* 0x0000000116ff7812 */ /* 0x002ff6000786c0ff */
[----:B------:R-:W-:Y:S02]  /*5d60*/  @!UPT UIADD3 URZ, UPT, UPT, URZ, URZ, URZ ;  /* 0x000000fffffff290 */ /* 0x000fe4000fffe0ff */
[----:B------:R-:W-:Y:S02]  /*5d70*/  @P3 MOV R13, R20 ;  /* 0x00000014000d3202 */ /* 0x000fe40000000f00 */
[----:B------:R-:W-:Y:S01]  /*5d80*/  @P3 LOP3.LUT R8, R21, 0xffff, RZ, 0xc0, !PT ;  /* 0x0000ffff15083812 */ /* 0x000fe200078ec0ff */
[----:B---3--:R-:W-:Y:S06]  /*5d90*/  @!P0 BRA `(.L_x_120) ;  /* 0x0000000000a48947 */ /* 0x008fec0003800000 */
[----:B------:R-:W-:Y:S01]  /*5da0*/  IMAD.HI.U32 R31, R24, R7, RZ ;  /* 0x00000007181f7227 */ /* 0x000fe200078e00ff */
[----:B------:R-:W-:Y:S02]  /*5db0*/  ISETP.NE.AND P0, PT, R6, 0x1, PT ;  /* 0x000000010600780c */ /* 0x000fe40003f05270 */
[----:B------:R-:W-:Y:S01]  /*5dc0*/  ISETP.NE.AND P2, PT, R40, 0x1, PT ;  /* 0x000000012800780c */ /* 0x000fe20003f45270 */
[----:B----4-:R-:W-:Y:S01]  /*5dd0*/  IMAD.HI.U32 R34, R19, R16, RZ ;  /* 0x0000001013227227 */ /* 0x010fe200078e00ff */
[----:B------:R-:W-:Y:S02]  /*5de0*/  SHF.R.U32.HI R31, RZ, R18, R31 ;  /* 0x00000012ff1f7219 */ /* 0x000fe4000001161f */
[----:B------:R-:W-:Y:S01]  /*5df0*/  ISETP.NE.AND P5, PT, R2, 0x1, PT ;  /* 0x000000010200780c */ /* 0x000fe20003fa5270 */
[----:B------:R-:W-:Y:S01]  /*5e00*/  IMAD.HI.U32 R36, R13, R16, RZ ;  /* 0x000000100d247227 */ /* 0x000fe200078e00ff */
[----:B------:R-:W-:Y:S02]  /*5e10*/  SHF.R.U32.HI R34, RZ, R17, R34 ;  /* 0x00000011ff227219 */ /* 0x000fe40000011622 */
[----:B------:R-:W-:Y:S01]  /*5e20*/  SEL R3, R24, R31, !P0 ;  /* 0x0000001f18037207 */ /* 0x000fe20004000000 */
[C---:B------:R-:W-:Y:S01]  /*5e30*/  IMAD.HI.U32 R31, R8.reuse, R7, RZ ;  /* 0x00000007081f7227 */ /* 0x040fe200078e00ff */
[----:B------:R-:W-:Y:S02]  /*5e40*/  SEL R11, R19, R34, !P5 ;  /* 0x00000022130b7207 */ /* 0x000fe40006800000 */
[----:B------:R-:W-:Y:S01]  /*5e50*/  SHF.R.U32.HI R36, RZ, R17, R36 ;  /* 0x00000011ff247219 */ /* 0x000fe20000011624 */
[----:B------:R-:W-:Y:S01]  /*5e60*/  IMAD.HI.U32 R38, R3, R4, RZ ;  /* 0x0000000403267227 */ /* 0x000fe200078e00ff */
[----:B------:R-:W-:Y:S03]  /*5e70*/  SHF.R.U32.HI R31, RZ, R18, R31 ;  /* 0x00000012ff1f7219 */ /* 0x000fe6000001161f */
[----:B------:R-:W-:Y:S01]  /*5e80*/  IMAD.HI.U32 R34, R11, R4, RZ ;  /* 0x000000040b227227 */ /* 0x000fe200078e00ff */
[----:B------:R-:W-:Y:S02]  /*5e90*/  @P2 SHF.R.U32.HI R3, RZ, R5, R38 ;  /* 0x00000005ff032219 */ /* 0x000fe40000011626 */
[----:B------:R-:W-:Y:S02]  /*5ea0*/  SEL R9, R8, R31, !P0 ;  /* 0x0000001f08097207 */ /* 0x000fe40004000000 */
[----:B------:R-:W-:Y:S01]  /*5eb0*/  @P2 SHF.R.U32.HI R11, RZ, R5, R34 ;  /* 0x00000005ff0b2219 */ /* 0x000fe20000011622 */
[C---:B------:R-:W-:Y:S01]  /*5ec0*/  IMAD R10, R40.reuse, R3, RZ ;  /* 0x00000003280a7224 */ /* 0x040fe200078e02ff */
[----:B------:R-:W-:Y:S01]  /*5ed0*/  SEL R3, R13, R36, !P5 ;  /* 0x000000240d037207 */ /* 0x000fe20006800000 */
[C---:B------:R-:W-:Y:S03]  /*5ee0*/  IMAD.HI.U32 R14, R9.reuse, R4, RZ ;  /* 0x00000004090e7227 */ /* 0x040fe600078e00ff */
[----:B------:R-:W-:Y:S01]  /*5ef0*/  ISETP.GE.AND P0, PT, R9, R10, PT ;  /* 0x0000000a0900720c */ /* 0x000fe20003f06270 */
[C---:B------:R-:W-:Y:S01]  /*5f00*/  IMAD R12, R40.reuse, R11, RZ ;  /* 0x0000000b280c7224 */ /* 0x040fe200078e02ff */
[-C--:B------:R-:W-:Y:S04]  /*5f10*/  SHF.R.U32.HI R14, RZ, R5.reuse, R14 ;  /* 0x00000005ff0e7219 */ /* 0x080fe8000001160e */
[----:B------:R-:W-:Y:S02]  /*5f20*/  ISETP.GE.OR P0, PT, R3, R12, P0 ;  /* 0x0000000c0300720c */ /* 0x000fe40000706670 */
[----:B------:R-:W-:Y:S05]  /*5f30*/  SEL R15, R9, R14, !P2 ;  /* 0x0000000e090f7207 */ /* 0x000fea0005000000 */
[----:B------:R-:W-:Y:S04]  /*5f40*/  IMAD.MOV R14, RZ, RZ, -R15 ;  /* 0x000000ffff0e7224 */ /* 0x000fe800078e0a0f */
[----:B------:R-:W-:Y:S02]  /*5f50*/  IMAD R14, R40, R14, R9 ;  /* 0x0000000e280e7224 */ /* 0x000fe400078e0209 */
[C---:B------:R-:W-:Y:S05]  /*5f60*/  @!P0 IMAD.HI.U32 R10, R3.reuse, R4, RZ ;  /* 0x00000004030a8227 */ /* 0x040fea00078e00ff */
[----:B------:R-:W-:Y:S04]  /*5f70*/  @!P0 SHF.R.U32.HI R10, RZ, R5, R10 ;  /* 0x00000005ff0a8219 */ /* 0x000fe8000001160a */
[----:B------:R-:W-:Y:S01]  /*5f80*/  @!P0 SEL R0, R3, R10, !P2 ;  /* 0x0000000a03008207 */ /* 0x000fe20005000000 */
[----:B------:R-:W-:Y:S03]  /*5f90*/  IMAD.MOV R10, RZ, RZ, -R3 ;  /* 0x000000ffff0a7224 */ /* 0x000fe600078e0a03 */
[----:B------:R-:W-:Y:S01]  /*5fa0*/  @!P0 IADD3 R15, PT, PT, R15, -R0, RZ ;  /* 0x800000000f0f8210 */ /* 0x000fe20007ffe0ff */
[----:B------:R-:W-:Y:S01]  /*5fb0*/  @!P0 IMAD R0, R11, R14, R0 ;  /* 0x0000000e0b008224 */ /* 0x000fe200078e0200 */
[----:B------:R-:W-:Y:S01]  /*5fc0*/  IADD3 R11, PT, PT, -R9, RZ, RZ ;  /* 0x000000ff090b7210 */ /* 0x000fe20007ffe1ff */
[----:B------:R-:W-:Y:S02]  /*5fd0*/  IMAD R13, R2, R10, R13 ;  /* 0x0000000a020d7224 */ /* 0x000fe400078e020d */
[----:B------:R-:W-:Y:S02]  /*5fe0*/  @!P0 IMAD R9, R15, R40, R3 ;  /* 0x000000280f098224 */ /* 0x000fe400078e0203 */
[----:B------:R-:W-:Y:S02]  /*5ff0*/  @!P0 IMAD.MOV.U32 R3, RZ, RZ, R0 ;  /* 0x000000ffff038224 */ /* 0x000fe400078e0000 */
[----:B------:R-:W-:Y:S02]  /*6000*/  IMAD R8, R6, R11, R8 ;  /* 0x0000000b06087224 */ /* 0x000fe400078e0208 */
[----:B------:R-:W-:Y:S02]  /*6010*/  IMAD R13, R3, R2, R13 ;  /* 0x00000002030d7224 */ /* 0x000fe400078e020d */
[----:B------:R-:W-:Y:S02]  /*6020*/  IMAD R8, R9, R6, R8 ;  /* 0x0000000609087224 */ /* 0x000fe400078e0208 */
.L_x_120:
[----:B------:R-:W-:Y:S05]  /*6030*/  BRA.U UP1, `(.L_x_121) ;  /* 0x0000000101107547 */ /* 0x000fea000b800000 */
[----:B------:R-:W-:Y:S04]  /*6040*/  MOV R0, UR13 ;  /* 0x0000000d00007c02 */ /* 0x000fe80008000f00 */
[----:B------:R-:W-:Y:S04]  /*6050*/  SHF.L.U32 R3, R0, 0x1f, RZ ;  /* 0x0000001f00037819 */ /* 0x000fe800000006ff */
[----:B------:R-:W1:Y:S02]  /*6060*/  SYNCS.PHASECHK.TRANS64.TRYWAIT P0, [UR6+0x378], R3 ;  /* 0x00037803ff0075a7 */ /* 0x000e640008001106 */
[----:B-1----:R-:W-:Y:S05]  /*6070*/  @!P0 BRA `(.L_x_122) ;  /* 0x0000003800e88947 */ /* 0x002fea0003800000 */
.L_x_121:
[----:B------:R-:W-:Y:S05]  /*6080*/  BRA.U !UP3, `(.L_x_123) ;  /* 0x000000010b347547 */ /* 0x000fea000b800000 */
[----:B------:R-:W-:Y:S01]  /*6090*/  UPLOP3.LUT UP0, UPT, UPT, UPT, UP2, 0x80, 0x8 ;  /* 0x000000000008789c */ /* 0x000fe20003f0f020 */
[----:B-1----:R-:W-:Y:S02]  /*60a0*/  HFMA2 R0, -RZ, RZ, 0, 5.9604644775390625e-08 ;  /* 0x00000001ff007431 */ /* 0x002fe400000001ff */
[----:B------:R-:W-:Y:S03]  /*60b0*/  IMAD.MOV.U32 R96, RZ, RZ, 0x1 ;  /* 0x00000001ff607424 */ /* 0x000fe600078e00ff */
[----:B------:R-:W-:Y:S05]  /*60c0*/  PLOP3.LUT P0, PT, PT, PT, UP0, 0x80, 0x8 ;  /* 0x000000000008781c */ /* 0x000fea0003f0f008 */
[----:B------:R-:W1:Y:S01]  /*60d0*/  @UP0 LDCU.64 UR8, c[0x0][0x888] ;  /* 0x00011100ff0807ac */ /* 0x000e620008000a00 */
[----:B------:R-:W-:Y:S07]  /*60e0*/  @UP0 UIMAD UR7, UR36, UR4, URZ ;  /* 0x00000004240702a4 */ /* 0x000fee000f8e02ff */
[----:B------:R-:W-:Y:S01]  /*60f0*/  @!P0 PRMT R96, R0, 0x7610, R96 ;  /* 0x0000761000608816 */ /* 0x000fe20000000060 */
[----:B-1----:R-:W-:Y:S03]  /*6100*/  @UP0 UIMAD.WIDE UR8, UR7, 0x4, UR8 ;  /* 0x00000004070808a5 */ /* 0x002fe6000f8e0208 */
[----:B------:R-:W1:Y:S03]  /*6110*/  @!UP0 LDCU UR7, c[0x0][0x880] ;  /* 0x00011000ff0787ac */ /* 0x000e660008000800 */
[----:B------:R-:W-:Y:S01]  /*6120*/  IMAD.U32 R10, RZ, RZ, UR8 ;  /* 0x00000008ff0a7e24 */ /* 0x000fe2000f8e00ff */
[----:B------:R-:W-:Y:S05]  /*6130*/  MOV R11, UR9 ;  /* 0x00000009000b7c02 */ /* 0x000fea0008000f00 */
[----:B-----5:R3:W5:Y:S02]  /*6140*/  @P0 LDG.E R49, desc[UR40][R10.64] ;  /* 0x000000280a310981 */ /* 0x020764000c1e1900 */
[----:B-1-3--:R-:W-:Y:S07]  /*6150*/  @!P0 IMAD.U32 R49, RZ, RZ, UR7 ;  /* 0x00000007ff318e24 */ /* 0x00afee000f8e00ff */
.L_x_123:
[----:B-----5:R-:W-:Y:S01]  /*6160*/  @!P4 FSETP.EQ.AND P5, PT, R49, RZ, PT ;  /* 0x000000ff3100c20b */ /* 0x020fe20003fa2000 */
[----:B------:R-:W-:Y:S01]  /*6170*/  @!UPT UIADD3 URZ, UPT, UPT, URZ, URZ, URZ ;  /* 0x000000fffffff290 */ /* 0x000fe2000fffe0ff */
[----:B------:R-:W-:Y:S11]  /*6180*/  @!P4 BRA `(.L_x_124) ;  /* 0x000000000014c947 */ /* 0x000ff60003800000 */
[----:B------:R-:W-:Y:S02]  /*6190*/  LOP3.LUT P0, RZ, R96, 0xff, RZ, 0xc0, !PT ;  /* 0x000000ff60ff7812 */ /* 0x000fe4000780c0ff */
[----:B------:R-:W-:Y:S04]  /*61a0*/  PLOP3.LUT P5, PT, PT, PT, UP0, 0x80, 0x8 ;  /* 0x000000000008781c */ /* 0x000fe80003faf008 */
[----:B------:R-:W-:Y:S07]  /*61b0*/  PLOP3.LUT P5, PT, P5, PT, PT, 0x8, 0x80 ;  /* 0x000000000080781c */ /* 0x000fee0002fae170 */
[----:B------:R-:W-:Y:S11]  /*61c0*/  @P0 FSETP.EQ.AND P5, PT, R49, RZ, PT ;  /* 0x000000ff3100020b */ /* 0x000ff60003fa2000 */
[----:B------:R-:W-:Y:S02]  /*61d0*/  @!UPT UIADD3 URZ, UPT, UPT, URZ, URZ, URZ ;  /* 0x000000fffffff290 */ /* 0x000fe4000fffe0ff */
.L_x_124:
[----:B------:R-:W3:Y:S01]  /*61e0*/  SYNCS.PHASECHK.TRANS64.TRYWAIT P4, [UR6+0x368], R26 ;  /* 0x0003681aff0075a7 */ /* 0x000ee20008081106 */
[----:B------:R-:W-:Y:S01]  /*61f0*/  @P3 SHF.R.U32.HI R27, RZ, 0x10, R21 ;  /* 0x00000010ff1b3819 */ /* 0x000fe20000011615 */
[----:B------:R-:W-:Y:S01]  /*6200*/  VIADD R29, R29, 0x1 ;  /* 0x000000011d1d7836 */ /* 0x000fe20000000000 */
[----:B------:R-:W5:Y:S08]  /*6210*/  LDC.64 R14, c[0x0][0xb10] ;  /* 0x0002c400ff0e7b82 */ /* 0x000f700000000a00 */
[----:B------:R-:W2:Y:S08]  /*6220*/  LDC.64 R10, c[0x0][0xb18] ;  /* 0x0002c600ff0a7b82 */ /* 0x000eb00000000a00 */
[----:B-1----:R-:W1:Y:S08]  /*6230*/  @!P1 LDC R0, c[0x0][0xb20] ;  /* 0x0002c800ff009b82 */ /* 0x002e700000000800 */
[----:B------:R-:W4:Y:S01]  /*6240*/  @!P1 LDC R3, c[0x0][0xb0c] ;  /* 0x0002c300ff039b82 */ /* 0x000f220000000800 */
[----:B-----5:R-:W-:Y:S05]  /*6250*/  @!P1 IMAD.HI.U32 R14, R13, R14, RZ ;  /* 0x0000000e0d0e9227 */ /* 0x020fea00078e00ff */
[----:B------:R-:W-:Y:S01]  /*6260*/  @!P1 SHF.R.U32.HI R14, RZ, R15, R14 ;  /* 0x0000000fff0e9219 */ /* 0x000fe2000001160e */
[----:B--2---:R-:W-:Y:S01]  /*6270*/  @!P1 IMAD.HI.U32 R11, R8, R11, RZ ;  /* 0x0000000b080b9227 */ /* 0x004fe200078e00ff */
[----:B------:R-:W-:Y:S04]  /*6280*/  @!P1 ISETP.NE.AND P0, PT, R10, 0x1, PT ;  /* 0x000000010a00980c */ /* 0x000fe80003f05270 */
[----:B-1----:R-:W-:Y:S02]  /*6290*/  @!P1 SHF.R.U32.HI R9, RZ, R0, R11 ;  /* 0x00000000ff099219 */ /* 0x002fe4000001160b */
[----:B----4-:R-:W-:Y:S02]  /*62a0*/  @!P1 ISETP.NE.AND P2, PT, R3, 0x1, PT ;  /* 0x000000010300980c */ /* 0x010fe40003f45270 */
[----:B------:R-:W-:Y:S02]  /*62b0*/  @!P1 SEL R9, R8, R9, !P0 ;  /* 0x0000000908099207 */ /* 0x000fe40004000000 */
[----:B------:R-:W-:Y:S02]  /*62c0*/  ELECT P0, URZ, PT ;  /* 0x0000000000ff782f */ /* 0x000fe40003800000 */
[----:B------:R-:W-:Y:S05]  /*62d0*/  @!P1 SEL R14, R13, R14, !P2 ;  /* 0x0000000e0d0e9207 */ /* 0x000fea0005000000 */
[----:B------:R-:W-:Y:S02]  /*62e0*/  @!P1 IMAD.IADD R0, R9, 0x1, -R14 ;  /* 0x0000000109009824 */ /* 0x000fe400078e0a0e */
[----:B------:R-:W-:Y:S02]  /*62f0*/  @!P1 IMAD.IADD R9, R14, 0x1, -R9 ;  /* 0x000000010e099824 */ /* 0x000fe400078e0a09 */
[----:B------:R-:W-:Y:S02]  /*6300*/  @!P1 IMAD R13, R0, R3, R13 ;  /* 0x00000003000d9224 */ /* 0x000fe400078e020d */
[----:B------:R-:W-:Y:S01]  /*6310*/  @!P1 IMAD R8, R9, R10, R8 ;  /* 0x0000000a09089224 */ /* 0x000fe200078e0208 */
[----:B---3--:R-:W-:Y:S06]  /*6320*/  @!P4 BRA `(.L_x_125) ;  /* 0x000000380054c947 */ /* 0x008fec0003800000 */
.L_x_276:
[----:B------:R-:W-:Y:S01]  /*6330*/  PLOP3.LUT P5, PT, P5, P0, PT, 0xf2, 0x2f ;  /* 0x00000000002f781c */ /* 0x000fe20002fa1e72 */
[----:B------:R-:W-:Y:S01]  /*6340*/  UMOV UR14, 0x0 ;  /* 0x00000000000e7882 */ /* 0x000fe20000000000 */
[----:B------:R-:W-:Y:S01]  /*6350*/  LOP3.LUT R30, R30, 0x1, RZ, 0x3c, !PT ;  /* 0x000000011e1e7812 */ /* 0x000fe200078e3cff */
[----:B------:R-:W-:Y:S01]  /*6360*/  UMOV UR15, 0x10000000 ;  /* 0x10000000000f7882 */ /* 0x000fe20000000000 */
[----:B------:R-:W-:Y:S01]  /*6370*/  UMOV UR12, UR36 ;  /* 0x00000024000c7c82 */ /* 0x000fe20008000000 */
[----:B------:R-:W-:Y:S08]  /*6380*/  @P3 R2UR UR36, R27 ;  /* 0x000000001b2432ca */ /* 0x000ff000000e0000 */
[----:B-1----:R-:W-:Y:S01]  /*6390*/  @!P5 IADD3 R3, P0, PT, R32, 0x580, RZ ;  /* 0x000005802003d810 */ /* 0x002fe20007f1e0ff */
[----:B------:R-:W-:Y:S01]  /*63a0*/  @!P5 IMAD.SHL.U32 R91, R91, 0x40, RZ ;  /* 0x000000405b5bd824 */ /* 0x000fe200078e00ff */
[----:B------:R-:W-:Y:S01]  /*63b0*/  VOTEU.ALL UP1, P5 ;  /* 0x0000000000ff7886 */ /* 0x000fe20002820000 */
[----:B------:R-:W-:Y:S01]  /*63c0*/  @!P5 IMAD.SHL.U32 R97, R97, 0x40, RZ ;  /* 0x000000406161d824 */ /* 0x000fe200078e00ff */
[----:B------:R-:W-:Y:S01]  /*63d0*/  @!P5 R2UR UR8, R3 ;  /* 0x000000000308d2ca */ /* 0x000fe200000e0000 */
[----:B------:R-:W-:Y:S01]  /*63e0*/  @!P5 IMAD.X R0, RZ, RZ, R33, P0 ;  /* 0x000000ffff00d224 */ /* 0x000fe200000e0621 */
[----:B------:R-:W-:Y:S01]  /*63f0*/  @!P5 R2UR UR10, R91 ;  /* 0x000000005b0ad2ca */ /* 0x000fe200000e0000 */
[----:B------:R-:W-:Y:S01]  /*6400*/  @!UP1 UIADD3 UR9, UPT, UPT, UR6, 0x360, URZ ;  /* 0x0000036006099890 */ /* 0x000fe2000fffe0ff */
[----:B------:R-:W-:Y:S01]  /*6410*/  @!P5 R2UR UR11, R97 ;  /* 0x00000000610bd2ca */ /* 0x000fe200000e0000 */
[----:B------:R-:W-:Y:S01]  /*6420*/  IMAD.IADD R91, R8, 0x1, R79 ;  /* 0x00000001085b7824 */ /* 0x000fe200078e024f */
[----:B------:R-:W-:Y:S01]  /*6430*/  @!P5 R2UR UR7, R0 ;  /* 0x000000000007d2ca */ /* 0x000fe200000e0000 */
[----:B------:R-:W-:Y:S01]  /*6440*/  IMAD.IADD R97, R13, 0x1, R90 ;  /* 0x000000010d617824 */ /* 0x000fe200078e025a */
[C---:B------:R-:W-:Y:S04]  /*6450*/  ISETP.NE.AND P0, PT, R29.reuse, 0x2, PT ;  /* 0x000000021d00780c */ /* 0x040fe80003f05270 */
[----:B------:R-:W-:Y:S01]  /*6460*/  SEL R3, RZ, 0x1, P0 ;  /* 0x00000001ff037807 */ /* 0x000fe20000000000 */
[----:B------:R-:W-:Y:S01]  /*6470*/  IMAD.U32 R10, RZ, RZ, UR8 ;  /* 0x00000008ff0a7e24 */ /* 0x000fe2000f8e00ff */
[----:B------:R-:W-:Y:S01]  /*6480*/  @!UP1 UIADD3 UR8, UPT, UPT, UR6, 0x600, URZ ;  /* 0x0000060006089890 */ /* 0x000fe2000fffe0ff */
[----:B------:R-:W-:Y:S01]  /*6490*/  SEL R29, R29, RZ, P0 ;  /* 0x000000ff1d1d7207 */ /* 0x000fe20000000000 */
[----:B------:R-:W-:Y:S01]  /*64a0*/  VOTEU.ALL UP1, P5 ;  /* 0x0000000000ff7886 */ /* 0x000fe20002820000 */
[----:B------:R-:W-:Y:S02]  /*64b0*/  LOP3.LUT R28, R28, R3, RZ, 0x3c, !PT ;  /* 0x000000031c1c7212 */ /* 0x000fe400078e3cff */
[----:B------:R-:W-:Y:S01]  /*64c0*/  IMAD.U32 R11, RZ, RZ, UR7 ;  /* 0x00000007ff0b7e24 */ /* 0x000fe2000f8e00ff */
[----:B------:R-:W-:Y:S04]  /*64d0*/  @!P5 R2UR UR16, R10 ;  /* 0x000000000a10d2ca */ /* 0x000fe800000e0000 */
[----:B------:R-:W-:Y:S11]  /*64e0*/  @!P5 R2UR UR17, R11 ;  /* 0x000000000b11d2ca */ /* 0x000ff600000e0000 */
[----:B------:R-:W-:Y:S02]  /*64f0*/  @!UPT UIADD3 URZ, UPT, UPT, URZ, URZ, URZ ;  /* 0x000000fffffff290 */ /* 0x000fe4000fffe0ff */
[----:B------:R3:W-:Y:S01]  /*6500*/  @!UP1 UTMALDG.3D [UR8], [UR16], desc[UR14] ;  /* 0x00000e08100095b4 */ /* 0x0007e20008011000 */
[----:B------:R3:W-:Y:S01]  /*6510*/  @!P5 SYNCS.ARRIVE.TRANS64.RED.A0TR RZ, [UR6+0x360], R25 ;  /* 0x00036019ffffd9a7 */ /* 0x0007e20008300406 */
[----:B------:R-:W-:Y:S01]  /*6520*/  UPLOP3.LUT UP1, UPT, UPT, UPT, UPT, 0x80, 0x8 ;  /* 0x000000000008789c */ /* 0x000fe20003f2f070 */
[----:B------:R-:W-:Y:S01]  /*6530*/  SYNCS.ARRIVE.TRANS64.RED.A1T0 RZ, [UR37], RZ ;  /* 0x000000ffffff79a7 */ /* 0x000fe20008100425 */
[----:B------:R-:W-:Y:S09]  /*6540*/  @P3 BRA `(.L_x_126) ;  /* 0xfffffff400b43947 */ /* 0x000ff2000383ffff */
[----:B------:R-:W-:Y:S07]  /*6550*/  MOV R0, UR6 ;  /* 0x0000000600007c02 */ /* 0x000fee0008000f00 */
.L_x_127:
[----:B-1----:R-:W-:-:S04]  /*6560*/  SHF.L.U32 R3, R30, 0x1f, RZ ;  /* 0x0000001f1e037819 */ /* 0x002fc800000006ff */
[----:B------:R1:W2:Y:S03]  /*6570*/  SYNCS.PHASECHK.TRANS64.TRYWAIT P0, [R0+URZ+0x368], R3 ;  /* 0x00036803000075a7 */ /* 0x0002a600080011ff */
[----:B--2---:R-:W-:Y:S05]  /*6580*/  @!P0 NANOSLEEP.SYNCS 0x989680 ;  /* 0x009896800000895d */ /* 0x004fea0003900000 */
[----:B------:R-:W2:Y:S02]  /*6590*/  @!P0 SYNCS.PHASECHK.TRANS64 P0, [R0+URZ+0x368], R3 ;  /* 0x00036803000085a7 */ /* 0x000ea400080010ff */
[----:B--23--:R-:W-:Y:S05]  /*65a0*/  @P0 EXIT ;  /* 0x000000000000094d */ /* 0x00cfea0003800000 */
[----:B------:R-:W-:Y:S05]  /*65b0*/  BRA `(.L_x_127) ;  /* 0xfffffffc00e87947 */ /* 0x000fea000383ffff */
.L_x_118:
[----:B------:R-:W-:-:S06]  /*65c0*/  UISETP.GE.AND UP1, UPT, UR8, 0x4, UPT ;  /* 0x000000040800788c */ /* 0x000fcc000bf26270 */
[----:B------:R-:W-:-:S13]  /*65d0*/  PLOP3.LUT P0, PT, PT, PT, UP1, 0x80, 0x8 ;  /* 0x000000000008781c */ /* 0x000fda0003f0f018 */
[----:B------:R-:W-:Y:S05]  /*65e0*/  @!P0 EXIT ;  /* 0x000000000000894d */ /* 0x000fea0003800000 */
[----:B------:R-:W-:Y:S01]  /*65f0*/  BAR.SYNC.DEFER_BLOCKING 0x6, 0xa0 ;  /* 0x0182800000007b1d */ /* 0x000fe20000010000 */
[C---:B------:R-:W-:Y:S02]  /*6600*/  IMAD.SHL.U32 R5, R101.reuse, 0x40, RZ ;  /* 0x0000004065057824 */ /* 0x040fe400078e00ff */
[----:B------:R-:W-:Y:S02]  /*6610*/  HFMA2 R111, -RZ, RZ, 0, 0 ;  /* 0x00000000ff6f7431 */ /* 0x000fe400000001ff */
[C---:B------:R-:W-:Y:S01]  /*6620*/  IMAD.SHL.U32 R0, R101.reuse, 0x20, RZ ;  /* 0x0000002065007824 */ /* 0x040fe200078e00ff */
[----:B------:R-:W-:Y:S01]  /*6630*/  CS2R R106, SRZ ;  /* 0x00000000006a7805 */ /* 0x000fe2000001ff00 */
[----:B------:R-:W-:Y:S01]  /*6640*/  IMAD.SHL.U32 R2, R101, 0x2, RZ ;  /* 0x0000000265027824 */ /* 0x000fe200078e00ff */
[----:B------:R-:W-:Y:S01]  /*6650*/  UMOV UR43, 0x400 ;  /* 0x00000400002b7882 */ /* 0x000fe20000000000 */
[----:B------:R-:W1:Y:S01]  /*6660*/  LDC R99, c[0x0][0x370] ;  /* 0x0000dc00ff637b82 */ /* 0x000e620000000800 */
[----:B------:R-:W-:Y:S01]  /*6670*/  ULEA UR43, UR37, UR43, 0x18 ;  /* 0x0000002b252b7291 */ /* 0x000fe2000f8ec0ff */
[----:B------:R-:W-:Y:S01]  /*6680*/  LOP3.LUT R7, R5, 0x180, RZ, 0xc0, !PT ;  /* 0x0000018005077812 */ /* 0x000fe200078ec0ff */
[C---:B------:R-:W-:Y:S01]  /*6690*/  IMAD.SHL.U32 R103, R101.reuse, 0x8, RZ ;  /* 0x0000000865677824 */ /* 0x040fe200078e00ff */
[----:B------:R-:W-:Y:S01]  /*66a0*/  LOP3.LUT R0, R0, 0xc00, RZ, 0xc0, !PT ;  /* 0x00000c0000007812 */ /* 0x000fe200078ec0ff */
[----:B------:R-:W-:Y:S01]  /*66b0*/  IMAD.U32 R46, R101, 0x10000, RZ ;  /* 0x00010000652e7824 */ /* 0x000fe200078e00ff */
[----:B------:R-:W-:Y:S01]  /*66c0*/  LOP3.LUT R2, R7, 0x20, R2, 0xf8, !PT ;  /* 0x0000002007027812 */ /* 0x000fe200078ef802 */
[----:B------:R-:W-:Y:S01]  /*66d0*/  UIADD3 UR4, UPT, UPT, UR43, 0x1600, URZ ;  /* 0x000016002b047890 */ /* 0x000fe2000fffe0ff */
[----:B------:R-:W2:Y:S01]  /*66e0*/  LDC R42, c[0x0][0xb0c] ;  /* 0x0002c300ff2a7b82 */ /* 0x000ea20000000800 */
[----:B------:R-:W-:Y:S01]  /*66f0*/  LOP3.LUT R0, R0, 0x40, R5, 0xf8, !PT ;  /* 0x0000004000007812 */ /* 0x000fe200078ef805 */
[----:B------:R-:W-:Y:S01]  /*6700*/  IMAD.MOV.U32 R44, RZ, RZ, RZ ;  /* 0x000000ffff2c7224 */ /* 0x000fe200078e00ff */
[----:B------:R-:W-:Y:S01]  /*6710*/  LOP3.LUT R103, R2, 0x30, R103, 0x78, !PT ;  /* 0x0000003002677812 */ /* 0x000fe200078e7867 */
[----:B------:R-:W-:Y:S01]  /*6720*/  IMAD.MOV.U32 R108, RZ, RZ, RZ ;  /* 0x000000ffff6c7224 */ /* 0x000fe200078e00ff */
[----:B------:R-:W-:Y:S01]  /*6730*/  LOP3.LUT R0, R0, 0x200, R5, 0xf8, !PT ;  /* 0x0000020000007812 */ /* 0x000fe200078ef805 */
[----:B------:R-:W-:Y:S01]  /*6740*/  IMAD.SHL.U32 R5, R101, 0x10, RZ ;  /* 0x0000001065057824 */ /* 0x000fe200078e00ff */
[----:B------:R-:W-:Y:S01]  /*6750*/  LOP3.LUT R46, R46, 0x600000, RZ, 0xc0, !PT ;  /* 0x006000002e2e7812 */ /* 0x000fe200078ec0ff */
[----:B------:R-:W4:Y:S01]  /*6760*/  LDC R98, c[0x0][0xb20] ;  /* 0x0002c800ff627b82 */ /* 0x000f220000000800 */
[----:B------:R-:W3:Y:S01]  /*6770*/  LDS R3, [UR43+0x430] ;  /* 0x0004302bff037984 */ /* 0x000ee20008000800 */
[----:B------:R-:W-:Y:S01]  /*6780*/  LOP3.LUT R103, R0, R103, RZ, 0xfc, !PT ;  /* 0x0000006700677212 */ /* 0x000fe200078efcff */
[----:B------:R-:W-:Y:S01]  /*6790*/  IMAD.U32 R109, RZ, RZ, UR4 ;  /* 0x00000004ff6d7e24 */ /* 0x000fe2000f8e00ff */
[----:B------:R-:W-:Y:S01]  /*67a0*/  LOP3.LUT R5, R5, 0x20, RZ, 0xc0, !PT ;  /* 0x0000002005057812 */ /* 0x000fe200078ec0ff */
[----:B------:R-:W1:Y:S01]  /*67b0*/  LDCU.64 UR46, c[0x0][0x348] ;  /* 0x00006900ff2e77ac */ /* 0x000e620008000a00 */
[----:B------:R-:W-:-:S02]  /*67c0*/  IADD3 R102, PT, PT, R103, UR43, RZ ;  /* 0x0000002b67667c10 */ /* 0x000fc4000fffe0ff */
[----:B------:R-:W1:Y:S01]  /*67d0*/  LDC R41, c[0x0][0xb30] ;  /* 0x0002cc00ff297b82 */ /* 0x000e620000000800 */
[----:B------:R-:W1:Y:S01]  /*67e0*/  LDCU.64 UR38, c[0x0][0x888] ;  /* 0x00011100ff2677ac */ /* 0x000e620008000a00 */
[----:B------:R-:W-:Y:S01]  /*67f0*/  IADD3 R102, PT, PT, -R5, 0x600, R102 ;  /* 0x0000060005667810 */ /* 0x000fe20007ffe166 */
[----:B------:R-:W-:-:S05]  /*6800*/  UIADD3 UR42, UPT, UPT, UR43, 0x600, URZ ;  /* 0x000006002b2a7890 */ /* 0x000fca000fffe0ff */
[----:B------:R-:W1:Y:S08]  /*6810*/  LDC.64 R88, c[0x0][0xb10] ;  /* 0x0002c400ff587b82 */ /* 0x000e700000000a00 */
[----:B------:R-:W1:Y:S08]  /*6820*/  LDC.64 R38, c[0x0][0xb18] ;  /* 0x0002c600ff267b82 */ /* 0x000e700000000a00 */
[----:B------:R-:W1:Y:S08]  /*6830*/  LDC.64 R84, c[0x0][0x888] ;  /* 0x00022200ff547b82 */ /* 0x000e700000000a00 */
[----:B------:R-:W1:Y:S01]  /*6840*/  LDC.64 R36, c[0x0][0xb28] ;  /* 0x0002ca00ff247b82 */ /* 0x000e620000000a00 */
[----:B---3--:R-:W-:-:S07]  /*6850*/  IMAD.IADD R46, R3, 0x1, R46 ;  /* 0x00000001032e7824 */ /* 0x008fce00078e022e */
[----:B------:R-:W3:Y:S08]  /*6860*/  LDC.64 R86, c[0x0][0x890] ;  /* 0x00022400ff567b82 */ /* 0x000ef00000000a00 */
[----:B------:R-:W1:Y:S08]  /*6870*/  LDC.64 R82, c[0x0][0x8b0] ;  /* 0x00022c00ff527b82 */ /* 0x000e700000000a00 */
[----:B------:R-:W1:Y:S08]  /*6880*/  LDC.64 R80, c[0x0][0x8a8] ;  /* 0x00022a00ff507b82 */ /* 0x000e700000000a00 */
[----:B--2-4-:R-:W1:Y:S02]  /*6890*/  LDC R100, c[0x0][0x374] ;  /* 0x0000dd00ff647b82 */ /* 0x014e640000000800 */
.L_x_145:
[----:B------:R-:W-:Y:S02]  /*68a0*/  LEA R0, R111, UR43, 0x3 ;  /* 0x0000002b6f007c11 */ /* 0x000fe4000f8e18ff */
[----:B------:R-:W-:Y:S02]  /*68b0*/  SHF.L.U32 R3, R107, 0x1f, RZ ;  /* 0x0000001f6b037819 */ /* 0x000fe400000006ff */
[----:B------:R-:W-:Y:S02]  /*68c0*/  LEA R16, R111, UR43, 0x4 ;  /* 0x0000002b6f107c11 */ /* 0x000fe4000f8e20ff */
[----:B--2---:R-:W2:Y:S02]  /*68d0*/  SYNCS.PHASECHK.TRANS64.TRYWAIT P0, [R0+URZ+0x380], R3 ;  /* 0x00038003000075a7 */ /* 0x004ea400080011ff */
[----:B-12---:R-:W-:Y:S05]  /*68e0*/  @!P0 BRA `(.L_x_128) ;  /* 0x0000003000fc8947 */ /* 0x006fea0003800000 */
.L_x_277:
[----:B------:R-:W4:Y:S01]  /*68f0*/  LDC.64 R12, c[0x0][0xb10] ;  /* 0x0002c400ff0c7b82 */ /* 0x000f220000000a00 */
[----:B------:R-:W3:Y:S01]  /*6900*/  LDS.128 R16, [R16+0x410] ;  /* 0x0004100010107984 */ /* 0x000ee20000000c00 */
[----:B-1----:R-:W-:Y:S01]  /*6910*/  ISETP.NE.AND P1, PT, R41, 0x1, PT ;  /* 0x000000012900780c */ /* 0x002fe20003f25270 */
[----:B--2---:R-:W-:Y:S01]  /*6920*/  VIADD R0, R0, 0x390 ;  /* 0x0000039000007836 */ /* 0x004fe20000000000 */
[----:B------:R-:W-:Y:S04]  /*6930*/  ISETP.GE.AND P0, PT, R40, 0x1, PT ;  /* 0x000000012800780c */ /* 0x000fe80003f06270 */
[----:B------:R-:W1:Y:S01]  /*6940*/  LDC.64 R10, c[0x0][0xb18] ;  /* 0x0002c600ff0a7b82 */ /* 0x000e620000000a00 */
[----:B------:R-:W-:Y:S01]  /*6950*/  PRMT R0, RZ, 0x654, R0 ;  /* 0x00000654ff007816 */ /* 0x000fe20000000000 */
[----:B------:R-:W-:Y:S01]  /*6960*/  @!PT LDS RZ, [RZ] ;  /* 0x00000000fffff984 */ /* 0x000fe20000000800 */
[----:B------:R-:W-:Y:S01]  /*6970*/  @!PT LDS RZ, [RZ] ;  /* 0x00000000fffff984 */ /* 0x000fe20000000800 */
[----:B------:R-:W-:Y:S01]  /*6980*/  @!PT LDS RZ, [RZ] ;  /* 0x00000000fffff984 */ /* 0x000fe20000000800 */
[----:B------:R-:W-:Y:S01]  /*6990*/  @!PT LDS RZ, [RZ] ;  /* 0x00000000fffff984 */ /* 0x000fe20000000800 */
[----:B------:R2:W-:Y:S06]  /*69a0*/  MEMBAR.ALL.CTA ;  /* 0x0000000000007992 */ /* 0x0005ec0000008000 */
[----:B--2---:R-:W2:Y:S01]  /*69b0*/  FENCE.VIEW.ASYNC.S ;  /* 0x00000000000073c6 */ /* 0x004ea20000000000 */
[----:B------:R-:W1:Y:S08]  /*69c0*/  @!P1 LDC R14, c[0x0][0xb20] ;  /* 0x0002c800ff0e9b82 */ /* 0x000e700000000800 */
[----:B------:R-:W1:Y:S01]  /*69d0*/  @!P1 LDC R9, c[0x0][0xb0c] ;  /* 0x0002c300ff099b82 */ /* 0x000e620000000800 */
[----:B--2---:R2:W-:Y:S01]  /*69e0*/  SYNCS.ARRIVE.TRANS64.RED.A1T0 RZ, [R0+URZ], RZ ;  /* 0x000000ff00ff79a7 */ /* 0x0045e200081004ff */
[----:B---3--:R-:W-:Y:S04]  /*69f0*/  LOP3.LUT P4, RZ, R18, 0x1, RZ, 0xc0, !PT ;  /* 0x0000000112ff7812 */ /* 0x008fe8000788c0ff */
[----:B------:R-:W-:Y:S09]  /*6a00*/  P2R R110, PR, RZ, 0x10 ;  /* 0x00000010ff6e7803 */ /* 0x000ff20000000000 */
[----:B------:R-:W-:Y:S02]  /*6a10*/  @P4 MOV R45, R16 ;  /* 0x00000010002d4202 */ /* 0x000fe40000000f00 */
[----:B------:R-:W-:Y:S01]  /*6a20*/  @P4 LOP3.LUT R43, R17, 0xffff, RZ, 0xc0, !PT ;  /* 0x0000ffff112b4812 */ /* 0x000fe200078ec0ff */
[----:B--2-4-:R-:W-:Y:S06]  /*6a30*/  @!P0 BRA `(.L_x_129) ;  /* 0x0000000000a48947 */ /* 0x014fec0003800000 */
[----:B------:R-:W-:Y:S01]  /*6a40*/  IMAD.HI.U32 R21, R100, R39, RZ ;  /* 0x0000002764157227 */ /* 0x000fe200078e00ff */
[----:B------:R-:W-:Y:S02]  /*6a50*/  ISETP.NE.AND P0, PT, R38, 0x1, PT ;  /* 0x000000012600780c */ /* 0x000fe40003f05270 */
[----:B------:R-:W-:Y:S01]  /*6a60*/  ISETP.NE.AND P2, PT, R40, 0x1, PT ;  /* 0x000000012800780c */ /* 0x000fe20003f45270 */
[----:B------:R-:W-:Y:S01]  /*6a70*/  IMAD.HI.U32 R20, R99, R88, RZ ;  /* 0x0000005863147227 */ /* 0x000fe200078e00ff */
[----:B------:R-:W-:Y:S02]  /*6a80*/  SHF.R.U32.HI R21, RZ, R98, R21 ;  /* 0x00000062ff157219 */ /* 0x000fe40000011615 */
[----:B------:R-:W-:Y:S01]  /*6a90*/  ISETP.NE.AND P3, PT, R42, 0x1, PT ;  /* 0x000000012a00780c */ /* 0x000fe20003f65270 */
[----:B------:R-:W-:Y:S01]  /*6aa0*/  IMAD.HI.U32 R24, R45, R88, RZ ;  /* 0x000000582d187227 */ /* 0x000fe200078e00ff */
[----:B------:R-:W-:Y:S02]  /*6ab0*/  SHF.R.U32.HI R20, RZ, R89, R20 ;  /* 0x00000059ff147219 */ /* 0x000fe40000011614 */
[----:B------:R-:W-:Y:S01]  /*6ac0*/  SEL R3, R100, R21, !P0 ;  /* 0x0000001564037207 */ /* 0x000fe20004000000 */
[----:B------:R-:W-:Y:S01]  /*6ad0*/  IMAD.HI.U32 R21, R43, R39, RZ ;  /* 0x000000272b157227 */ /* 0x000fe200078e00ff */
[----:B------:R-:W-:Y:S02]  /*6ae0*/  SEL R7, R99, R20, !P3 ;  /* 0x0000001463077207 */ /* 0x000fe40005800000 */
[----:B------:R-:W-:Y:S01]  /*6af0*/  SHF.R.U32.HI R24, RZ, R89, R24 ;  /* 0x00000059ff187219 */ /* 0x000fe20000011618 */
[-C--:B------:R-:W-:Y:S04]  /*6b00*/  IMAD.HI.U32 R20, R3, R36.reuse, RZ ;  /* 0x0000002403147227 */ /* 0x080fe800078e00ff */
[----:B------:R-:W-:Y:S01]  /*6b10*/  IMAD.HI.U32 R22, R7, R36, RZ ;  /* 0x0000002407167227 */ /* 0x000fe200078e00ff */
[-C--:B------:R-:W-:Y:S02]  /*6b20*/  @P2 SHF.R.U32.HI R3, RZ, R37.reuse, R20 ;  /* 0x00000025ff032219 */ /* 0x080fe40000011614 */
[----:B------:R-:W-:Y:S02]  /*6b30*/  SHF.R.U32.HI R20, RZ, R98, R21 ;  /* 0x00000062ff147219 */ /* 0x000fe40000011615 */
[----:B------:R-:W-:Y:S01]  /*6b40*/  @P2 SHF.R.U32.HI R7, RZ, R37, R22 ;  /* 0x00000025ff072219 */ /* 0x000fe20000011616 */
[C---:B------:R-:W-:Y:S01]  /*6b50*/  IMAD R2, R40.reuse, R3, RZ ;  /* 0x0000000328027224 */ /* 0x040fe200078e02ff */
[----:B------:R-:W-:Y:S02]  /*6b60*/  SEL R5, R43, R20, !P0 ;  /* 0x000000142b057207 */ /* 0x000fe40004000000 */
[----:B------:R-:W-:Y:S01]  /*6b70*/  SEL R3, R45, R24, !P3 ;  /* 0x000000182d037207 */ /* 0x000fe20005800000 */
[----:B------:R-:W-:Y:S01]  /*6b80*/  IMAD R4, R40, R7, RZ ;  /* 0x0000000728047224 */ /* 0x000fe200078e02ff */
[C---:B------:R-:W-:Y:S01]  /*6b90*/  ISETP.GE.AND P0, PT, R5.reuse, R2, PT ;  /* 0x000000020500720c */ /* 0x040fe20003f06270 */
[----:B------:R-:W-:Y:S03]  /*6ba0*/  IMAD.HI.U32 R6, R5, R36, RZ ;  /* 0x0000002405067227 */ /* 0x000fe600078e00ff */
[----:B------:R-:W-:Y:S01]  /*6bb0*/  ISETP.GE.OR P0, PT, R3, R4, P0 ;  /* 0x000000040300720c */ /* 0x000fe20000706670 */
[----:B------:R-:W-:Y:S01]  /*6bc0*/  IMAD.MOV R4, RZ, RZ, -R3 ;  /* 0x000000ffff047224 */ /* 0x000fe200078e0a03 */
[-C--:B------:R-:W-:Y:S03]  /*6bd0*/  SHF.R.U32.HI R6, RZ, R37.reuse, R6 ;  /* 0x00000025ff067219 */ /* 0x080fe60000011606 */
[----:B------:R-:W-:Y:S01]  /*6be0*/  IMAD R45, R42, R4, R45 ;  /* 0x000000042a2d7224 */ /* 0x000fe200078e022d */
[----:B------:R-:W-:Y:S05]  /*6bf0*/  SEL R15, R5, R6, !P2 ;  /* 0x00000006050f7207 */ /* 0x000fea0005000000 */
[----:B------:R-:W-:Y:S02]  /*6c00*/  IMAD.MOV R6, RZ, RZ, -R15 ;  /* 0x000000ffff067224 */ /* 0x000fe400078e0a0f */
[C---:B------:R-:W-:Y:S04]  /*6c10*/  @!P0 IMAD.HI.U32 R2, R3.reuse, R36, RZ ;  /* 0x0000002403028227 */ /* 0x040fe800078e00ff */
[----:B------:R-:W-:Y:S01]  /*6c20*/  IMAD R6, R40, R6, R5 ;  /* 0x0000000628067224 */ /* 0x000fe200078e0205 */
[----:B------:R-:W-:Y:S04]  /*6c30*/  @!P0 SHF.R.U32.HI R2, RZ, R37, R2 ;  /* 0x00000025ff028219 */ /* 0x000fe80000011602 */
[----:B------:R-:W-:Y:S02]  /*6c40*/  @!P0 SEL R0, R3, R2, !P2 ;  /* 0x0000000203008207 */ /* 0x000fe40005000000 */
[----:B------:R-:W-:Y:S02]  /*6c50*/  IADD3 R2, PT, PT, -R5, RZ, RZ ;  /* 0x000000ff05027210 */ /* 0x000fe40007ffe1ff */
[----:B------:R-:W-:Y:S01]  /*6c60*/  @!P0 IADD3 R8, PT, PT, R15, -R0, RZ ;  /* 0x800000000f088210 */ /* 0x000fe20007ffe0ff */
[----:B------:R-:W-:Y:S02]  /*6c70*/  @!P0 IMAD R0, R7, R6, R0 ;  /* 0x0000000607008224 */ /* 0x000fe400078e0200 */
[----:B------:R-:W-:Y:S02]  /*6c80*/  IMAD R43, R38, R2, R43 ;  /* 0x00000002262b7224 */ /* 0x000fe400078e022b */
[----:B------:R-:W-:Y:S02]  /*6c90*/  @!P0 IMAD R5, R8, R40, R3 ;  /* 0x0000002808058224 */ /* 0x000fe400078e0203 */
[----:B------:R-:W-:Y:S04]  /*6ca0*/  @!P0 IMAD.MOV.U32 R3, RZ, RZ, R0 ;  /* 0x000000ffff038224 */ /* 0x000fe800078e0000 */
[----:B------:R-:W-:Y:S02]  /*6cb0*/  IMAD R45, R3, R42, R45 ;  /* 0x0000002a032d7224 */ /* 0x000fe400078e022d */
[----:B------:R-:W-:Y:S07]  /*6cc0*/  IMAD R43, R5, R38, R43 ;  /* 0x00000026052b7224 */ /* 0x000fee00078e022b */
.L_x_129:
[----:B------:R-:W-:Y:S01]  /*6cd0*/  @!P1 IMAD.HI.U32 R0, R45, R12, RZ ;  /* 0x0000000c2d009227 */ /* 0x000fe200078e00ff */
[----:B-1----:R-:W-:Y:S01]  /*6ce0*/  @!P1 ISETP.NE.AND P0, PT, R10, 0x1, PT ;  /* 0x000000010a00980c */ /* 0x002fe20003f05270 */
[----:B------:R-:W-:Y:S01]  /*6cf0*/  ULOP3.LUT UP0, URZ, UR42, 0x1b0, URZ, 0xc0, !UPT ;  /* 0x000001b02aff7892 */ /* 0x000fe2000f80c0ff */
[----:B------:R-:W-:Y:S01]  /*6d00*/  @!P1 ISETP.NE.AND P2, PT, R9, 0x1, PT ;  /* 0x000000010900980c */ /* 0x000fe20003f45270 */
[----:B------:R-:W-:Y:S01]  /*6d10*/  @!P1 IMAD.HI.U32 R3, R43, R11, RZ ;  /* 0x0000000b2b039227 */ /* 0x000fe200078e00ff */
[----:B------:R-:W-:Y:S02]  /*6d20*/  @!P1 SHF.R.U32.HI R0, RZ, R13, R0 ;  /* 0x0000000dff009219 */ /* 0x000fe40000011600 */
[----:B------:R-:W-:Y:S01]  /*6d30*/  @P4 SHF.R.U32.HI R105, RZ, 0x10, R17 ;  /* 0x00000010ff694819 */ /* 0x000fe20000011611 */
[----:B------:R-:W-:Y:S01]  /*6d40*/  VIADD R111, R111, 0x1 ;  /* 0x000000016f6f7836 */ /* 0x000fe20000000000 */
[----:B------:R-:W-:Y:S02]  /*6d50*/  @!P1 SHF.R.U32.HI R2, RZ, R14, R3 ;  /* 0x0000000eff029219 */ /* 0x000fe40000011603 */
[----:B------:R-:W-:Y:S02]  /*6d60*/  @!P1 SEL R3, R45, R0, !P2 ;  /* 0x000000002d039207 */ /* 0x000fe40005000000 */
[----:B------:R-:W-:Y:S05]  /*6d70*/  @!P1 SEL R2, R43, R2, !P0 ;  /* 0x000000022b029207 */ /* 0x000fea0004000000 */
[----:B------:R-:W-:Y:S02]  /*6d80*/  @!P1 IMAD.IADD R0, R2, 0x1, -R3 ;  /* 0x0000000102009824 */ /* 0x000fe400078e0a03 */
[----:B------:R-:W-:Y:S02]  /*6d90*/  @!P1 IMAD.IADD R2, R3, 0x1, -R2 ;  /* 0x0000000103029824 */ /* 0x000fe400078e0a02 */
[----:B------:R-:W-:Y:S02]  /*6da0*/  @!P1 IMAD R45, R0, R9, R45 ;  /* 0x00000009002d9224 */ /* 0x000fe400078e022d */
[----:B------:R-:W-:Y:S01]  /*6db0*/  @!P1 IMAD R43, R2, R10, R43 ;  /* 0x0000000a022b9224 */ /* 0x000fe200078e022b */
[----:B------:R-:W-:Y:S06]  /*6dc0*/  BRA.U !UP0, `(.L_x_130) ;  /* 0x0000000108407547 */ /* 0x000fec000b800000 */
[----:B------:R-:W1:Y:S01]  /*6dd0*/  LDCU.64 UR8, c[0x4][0x80] ;  /* 0x01001000ff0877ac */ /* 0x000e620008000a00 */
[----:B------:R-:W-:Y:S01]  /*6de0*/  MOV R3, 0x0 ;  /* 0x0000000000037802 */ /* 0x000fe20000000f00 */
[----:B------:R-:W-:Y:S02]  /*6df0*/  HFMA2 R12, -RZ, RZ, 0, 5.9604644775390625e-08 ;  /* 0x00000001ff0c7431 */ /* 0x000fe400000001ff */
[----:B------:R-:W-:Y:S02]  /*6e00*/  IMAD.MOV.U32 R8, RZ, RZ, 0x70 ;  /* 0x00000070ff087424 */ /* 0x000fe400078e00ff */
[----:B------:R-:W-:Y:S01]  /*6e10*/  IMAD.MOV.U32 R13, RZ, RZ, RZ ;  /* 0x000000ffff0d7224 */ /* 0x000fe200078e00ff */
[----:B------:R-:W2:Y:S01]  /*6e20*/  LDCU.64 UR6, c[0x4][0x88] ;  /* 0x01001100ff0677ac */ /* 0x000ea20008000a00 */
[----:B------:R-:W3:Y:S01]  /*6e30*/  LDC.64 R2, c[0x4][R3] ;  /* 0x0100000003027b82 */ /* 0x000ee20000000a00 */
[----:B------:R-:W4:Y:S01]  /*6e40*/  LDCU.64 UR4, c[0x4][0x8] ;  /* 0x01000100ff0477ac */ /* 0x000f220008000a00 */
[----:B-1----:R-:W-:Y:S01]  /*6e50*/  MOV R5, UR9 ;  /* 0x0000000900057c02 */ /* 0x002fe20008000f00 */
[----:B------:R-:W-:Y:S01]  /*6e60*/  IMAD.U32 R4, RZ, RZ, UR8 ;  /* 0x00000008ff047e24 */ /* 0x000fe2000f8e00ff */
[----:B--2---:R-:W-:Y:S01]  /*6e70*/  MOV R7, UR7 ;  /* 0x0000000700077c02 */ /* 0x004fe20008000f00 */
[----:B------:R-:W-:Y:S01]  /*6e80*/  IMAD.U32 R6, RZ, RZ, UR6 ;  /* 0x00000006ff067e24 */ /* 0x000fe2000f8e00ff */
[----:B----4-:R-:W-:Y:S01]  /*6e90*/  MOV R11, UR5 ;  /* 0x00000005000b7c02 */ /* 0x010fe20008000f00 */
[----:B------:R-:W-:Y:S02]  /*6ea0*/  IMAD.U32 R10, RZ, RZ, UR4 ;  /* 0x00000004ff0a7e24 */ /* 0x000fe4000f8e00ff */
[----:B------:R-:W-:Y:S07]  /*6eb0*/  LEPC R20, `(.L_x_130) ;  /* 0x000000001014794e */ /* 0x000fee0000000000 */
[----:B---3-5:R-:W-:Y:S05]  /*6ec0*/  CALL.ABS.NOINC R2 ;  /* 0x0000000002007343 */ /* 0x028fea0003c00000 */
.L_x_130:
[----:B------:R-:W-:Y:S01]  /*6ed0*/  LOP3.LUT P0, RZ, R109, 0x1b0, RZ, 0xc0, !PT ;  /* 0x000001b06dff7812 */ /* 0x000fe2000780c0ff */
[----:B------:R-:W-:Y:S11]  /*6ee0*/  BSSY.RECONVERGENT B6, `(.L_x_131) ;  /* 0x0000013000067945 */ /* 0x000ff60003800200 */
[----:B------:R-:W-:Y:S01]  /*6ef0*/  @!UPT UIADD3 URZ, UPT, UPT, URZ, URZ, URZ ;  /* 0x000000fffffff290 */ /* 0x000fe2000fffe0ff */
[----:B------:R-:W-:Y:S05]  /*6f00*/  @!P0 BRA `(.L_x_132) ;  /* 0x0000000000408947 */ /* 0x000fea0003800000 */
        /* <DEDUP_REMOVED lines=16> */
.L_x_132:
[----:B------:R-:W-:Y:S05]  /*7010*/  BSYNC.RECONVERGENT B6 ;  /* 0x0000000000067941 */ /* 0x000fea0003800200 */
.L_x_131:
[----:B------:R-:W-:Y:S01]  /*7020*/  ISETP.NE.U32.AND P3, PT, R86, RZ, PT ;  /* 0x000000ff5600720c */ /* 0x000fe20003f65070 */
[----:B------:R-:W-:Y:S01]  /*7030*/  UISETP.NE.AND UP1, UPT, UR44, URZ, UPT ;  /* 0x000000ff2c00728c */ /* 0x000fe2000bf25270 */
[----:B------:R-:W-:Y:S02]  /*7040*/  ISETP.NE.U32.AND P4, PT, R82, RZ, PT ;  /* 0x000000ff5200720c */ /* 0x000fe40003f85070 */
[----:B------:R-:W-:Y:S02]  /*7050*/  ISETP.NE.AND.EX P3, PT, R87, RZ, PT, P3 ;  /* 0x000000ff5700720c */ /* 0x000fe40003f65330 */
[----:B------:R-:W-:Y:S02]  /*7060*/  PLOP3.LUT P1, PT, PT, PT, PT, 0x8, 0x80 ;  /* 0x000000000080781c */ /* 0x000fe40003f2e170 */
[----:B------:R-:W-:Y:S02]  /*7070*/  PLOP3.LUT P0, PT, PT, PT, UP1, 0x80, 0x8 ;  /* 0x000000000008781c */ /* 0x000fe40003f0f018 */
[----:B------:R-:W-:Y:S02]  /*7080*/  ISETP.NE.AND.EX P4, PT, R83, RZ, PT, P4 ;  /* 0x000000ff5300720c */ /* 0x000fe40003f85340 */
[----:B------:R-:W1:Y:S09]  /*7090*/  @UP1 LDCU.64 UR4, c[0x0][0x888] ;  /* 0x00011100ff0417ac */ /* 0x000e720008000a00 */
[----:B------:R-:W-:Y:S01]  /*70a0*/  @P0 PLOP3.LUT P1, PT, P3, PT, PT, 0x80, 0x8 ;  /* 0x000000000008081c */ /* 0x000fe20001f2f070 */
[----:B-1----:R-:W-:Y:S04]  /*70b0*/  @UP1 UISETP.NE.U32.AND UP0, UPT, UR4, URZ, UPT ;  /* 0x000000ff0400128c */ /* 0x002fe8000bf05070 */
[----:B------:R-:W-:Y:S04]  /*70c0*/  @UP1 UISETP.NE.AND.EX UP0, UPT, UR5, URZ, UPT, UP0 ;  /* 0x000000ff0500128c */ /* 0x000fe8000bf05300 */
[----:B------:R-:W-:Y:S01]  /*70d0*/  @UP1 USEL UR4, URZ, 0xffffffff, UP0 ;  /* 0xffffffffff041887 */ /* 0x000fe20008000000 */
[----:B------:R-:W-:Y:S11]  /*70e0*/  @!P3 BRA `(.L_x_133) ;  /* 0x00000000002cb947 */ /* 0x000ff60003800000 */
[----:B------:R-:W-:Y:S01]  /*70f0*/  ISETP.NE.U32.AND P2, PT, R84, RZ, PT ;  /* 0x000000ff5400720c */ /* 0x000fe20003f45070 */
[----:B------:R-:W-:Y:S03]  /*7100*/  IMAD.MOV.U32 R96, RZ, RZ, 0x1 ;  /* 0x00000001ff607424 */ /* 0x000fe600078e00ff */
[----:B------:R-:W-:Y:S11]  /*7110*/  ISETP.NE.AND.EX P2, PT, R85, RZ, PT, P2 ;  /* 0x000000ff5500720c */ /* 0x000ff60003f45320 */
[----:B------:R-:W-:Y:S02]  /*7120*/  @!UPT UIADD3 URZ, UPT, UPT, URZ, URZ, URZ ;  /* 0x000000fffffff290 */ /* 0x000fe4000fffe0ff */
[----:B------:R-:W1:Y:S01]  /*7130*/  @P2 LDC.64 R2, c[0x0][0x888] ;  /* 0x00022200ff022b82 */ /* 0x000e620000000a00 */
[----:B------:R-:W-:Y:S04]  /*7140*/  @P2 IMAD R0, R86, UR36, RZ ;  /* 0x0000002456002c24 */ /* 0x000fe8000f8e02ff */
[----:B-1----:R-:W-:Y:S04]  /*7150*/  @P2 IMAD.WIDE R2, R0, 0x4, R2 ;  /* 0x0000000400022825 */ /* 0x002fe800078e0202 */
[----:B------:R-:W-:Y:S01]  /*7160*/  HFMA2 R0, -RZ, RZ, 0, 5.9604644775390625e-08 ;  /* 0x00000001ff007431 */ /* 0x000fe200000001ff */
[----:B-----5:R1:W5:Y:S04]  /*7170*/  @P2 LDG.E R49, desc[UR40][R2.64] ;  /* 0x0000002802312981 */ /* 0x020368000c1e1900 */
[----:B------:R-:W-:Y:S01]  /*7180*/  @!P2 PRMT R96, R0, 0x7610, R96 ;  /* 0x000076100060a816 */ /* 0x000fe20000000060 */
[----:B-1----:R-:W2:Y:S06]  /*7190*/  @!P2 LDC R49, c[0x0][0x880] ;  /* 0x00022000ff31ab82 */ /* 0x002eac0000000800 */
.L_x_133:
[----:B------:R-:W-:Y:S05]  /*71a0*/  @!P4 BRA `(.L_x_134) ;  /* 0x000000000020c947 */ /* 0x000fea0003800000 */
[----:B------:R-:W-:Y:S04]  /*71b0*/  ISETP.NE.U32.AND P2, PT, R80, RZ, PT ;  /* 0x000000ff5000720c */ /* 0x000fe80003f45070 */
[----:B------:R-:W-:Y:S11]  /*71c0*/  ISETP.NE.AND.EX P2, PT, R81, RZ, PT, P2 ;  /* 0x000000ff5100720c */ /* 0x000ff60003f45320 */
[----:B------:R-:W-:Y:S02]  /*71d0*/  @!UPT UIADD3 URZ, UPT, UPT, URZ, URZ, URZ ;  /* 0x000000fffffff290 */ /* 0x000fe4000fffe0ff */
[----:B------:R-:W1:Y:S01]  /*71e0*/  @P2 LDC.64 R2, c[0x0][0x8a8] ;  /* 0x00022a00ff022b82 */ /* 0x000e620000000a00 */
[----:B------:R-:W-:Y:S04]  /*71f0*/  @P2 IMAD R0, R82, UR36, RZ ;  /* 0x0000002452002c24 */ /* 0x000fe8000f8e02ff */
[----:B-1----:R-:W-:Y:S05]  /*7200*/  @P2 IMAD.WIDE R2, R0, 0x4, R2 ;  /* 0x0000000400022825 */ /* 0x002fea00078e0202 */
[----:B-----5:R1:W5:Y:S02]  /*7210*/  @P2 LDG.E R47, desc[UR40][R2.64] ;  /* 0x00000028022f2981 */ /* 0x020364000c1e1900 */
[----:B-1----:R-:W3:Y:S02]  /*7220*/  @!P2 LDC R47, c[0x0][0x8a0] ;  /* 0x00022800ff2fab82 */ /* 0x002ee40000000800 */
.L_x_134:
[----:B--2--5:R-:W-:Y:S01]  /*7230*/  @P0 FSETP.NEU.AND P4, PT, R49, RZ, PT ;  /* 0x000000ff3100020b */ /* 0x024fe20003f8d000 */
[----:B------:R-:W-:Y:S01]  /*7240*/  IMAD.U32 R0, RZ, RZ, UR4 ;  /* 0x00000004ff007e24 */ /* 0x000fe2000f8e00ff */
[----:B------:R-:W-:Y:S01]  /*7250*/  @P0 LOP3.LUT P2, RZ, R96, 0xff, RZ, 0xc0, !PT ;  /* 0x000000ff60ff0812 */ /* 0x000fe2000784c0ff */
[----:B------:R-:W-:Y:S01]  /*7260*/  BSSY B1, `(.L_x_135) ;  /* 0x0000039000017945 */ /* 0x000fe20003800000 */
[----:B------:R-:W-:Y:S02]  /*7270*/  @P0 SEL R9, RZ, 0xffffffff, P4 ;  /* 0xffffffffff090807 */ /* 0x000fe40002000000 */
[----:B------:R-:W-:Y:S02]  /*7280*/  CS2R R54, SRZ ;  /* 0x0000000000367805 */ /* 0x000fe4000001ff00 */
[----:B------:R-:W-:Y:S02]  /*7290*/  LEA R92, R44, UR43, 0x3 ;  /* 0x0000002b2c5c7c11 */ /* 0x000fe4000f8e18ff */
[----:B------:R-:W-:Y:S02]  /*72a0*/  CS2R R52, SRZ ;  /* 0x0000000000347805 */ /* 0x000fe4000001ff00 */
[----:B------:R-:W-:Y:S02]  /*72b0*/  @P1 SEL R9, R0, R9, !P2 ;  /* 0x0000000900091207 */ /* 0x000fe40005000000 */
[----:B------:R-:W-:Y:S02]  /*72c0*/  CS2R R58, SRZ ;  /* 0x00000000003a7805 */ /* 0x000fe4000001ff00 */
[----:B------:R-:W-:Y:S02]  /*72d0*/  SHF.L.U32 R7, R108, 0x1f, RZ ;  /* 0x0000001f6c077819 */ /* 0x000fe400000006ff */
[----:B------:R-:W-:Y:S02]  /*72e0*/  CS2R R56, SRZ ;  /* 0x0000000000387805 */ /* 0x000fe4000001ff00 */
[----:B------:R-:W-:Y:S02]  /*72f0*/  @P0 LOP3.LUT R9, R9, 0x1, RZ, 0xc0, !PT ;  /* 0x0000000109090812 */ /* 0x000fe400078ec0ff */
[C---:B------:R-:W-:Y:S02]  /*7300*/  LEA.HI R5, R44.reuse, R44, RZ, 0x1 ;  /* 0x0000002c2c057211 */ /* 0x040fe400078f08ff */
[----:B------:R-:W-:Y:S02]  /*7310*/  ISETP.NE.U32.OR P1, PT, R9, 0x1, !P0 ;  /* 0x000000010900780c */ /* 0x000fe40004725470 */
[----:B------:R-:W-:Y:S01]  /*7320*/  PLOP3.LUT P5, PT, PT, PT, PT, 0x8, 0x80 ;  /* 0x000000000080781c */ /* 0x000fe20003fae170 */
[C---:B------:R-:W-:Y:S01]  /*7330*/  IMAD.SHL.U32 R3, R5.reuse, 0x20, RZ ;  /* 0x0000002005037824 */ /* 0x040fe200078e00ff */
[----:B------:R-:W-:Y:S04]  /*7340*/  LOP3.LUT R5, R5, 0xffe, RZ, 0xc0, !PT ;  /* 0x00000ffe05057812 */ /* 0x000fe800078ec0ff */
[----:B------:R-:W-:Y:S01]  /*7350*/  LOP3.LUT R3, R3, 0xffffffc0, RZ, 0xc0, !PT ;  /* 0xffffffc003037812 */ /* 0x000fe200078ec0ff */
[----:B------:R-:W-:Y:S04]  /*7360*/  IMAD.IADD R32, R44, 0x1, -R5 ;  /* 0x000000012c207824 */ /* 0x000fe800078e0a05 */
[----:B------:R-:W-:Y:S01]  /*7370*/  @P1 SHF.L.U32 R2, R106, 0x1f, RZ ;  /* 0x0000001f6a021819 */ /* 0x000fe200000006ff */
[----:B------:R-:W-:Y:S03]  /*7380*/  IMAD.IADD R3, R46, 0x1, R3 ;  /* 0x000000012e037824 */ /* 0x000fe600078e0203 */
[----:B------:R-:W1:Y:S01]  /*7390*/  @P1 SYNCS.PHASECHK.TRANS64.TRYWAIT P0, [UR43+0x360], R2 ;  /* 0x00036002ff0015a7 */ /* 0x000e62000800112b */
[----:B------:R-:W-:Y:S01]  /*73a0*/  IMAD R32, R32, 0x100000, R3 ;  /* 0x0010000020207824 */ /* 0x000fe200078e0203 */
[----:B------:R2:W4:Y:S01]  /*73b0*/  SYNCS.PHASECHK.TRANS64.TRYWAIT P4, [R92+URZ+0x3a0], R7 ;  /* 0x0003a0075c0075a7 */ /* 0x00052200080811ff */
[----:B-1----:R-:W-:Y:S01]  /*73c0*/  @P1 PLOP3.LUT P5, PT, P0, PT, PT, 0x8, 0x80 ;  /* 0x000000000080181c */ /* 0x002fe200007ae170 */
[----:B------:R-:W-:Y:S01]  /*73d0*/  @!UPT UIADD3 URZ, UPT, UPT, URZ, URZ, URZ ;  /* 0x000000fffffff290 */ /* 0x000fe2000fffe0ff */
[----:B--2---:R-:W-:Y:S11]  /*73e0*/  @!P1 BRA `(.L_x_136) ;  /* 0x0000000000809947 */ /* 0x004ff60003800000 */
[----:B------:R-:W-:Y:S01]  /*73f0*/  ISETP.NE.U32.AND P0, PT, RZ, UR38, PT ;  /* 0x00000026ff007c0c */ /* 0x000fe2000bf05070 */
[----:B------:R-:W-:Y:S01]  /*7400*/  BSSY B0, `(.L_x_137) ;  /* 0x0000012000007945 */ /* 0x000fe20003800000 */
[----:B------:R-:W-:Y:S02]  /*7410*/  FSETP.NEU.AND P2, PT, R49, RZ, PT ;  /* 0x000000ff3100720b */ /* 0x000fe40003f4d000 */
[----:B------:R-:W-:Y:S02]  /*7420*/  CS2R R58, SRZ ;  /* 0x00000000003a7805 */ /* 0x000fe4000001ff00 */
[----:B------:R-:W-:Y:S02]  /*7430*/  ISETP.NE.AND.EX P0, PT, RZ, UR39, PT, P0 ;  /* 0x00000027ff007c0c */ /* 0x000fe4000bf05300 */
[----:B------:R-:W-:Y:S02]  /*7440*/  CS2R R56, SRZ ;  /* 0x0000000000387805 */ /* 0x000fe4000001ff00 */
[----:B------:R-:W-:Y:S02]  /*7450*/  LOP3.LUT P1, RZ, R96, 0xff, RZ, 0xc0, !PT ;  /* 0x000000ff60ff7812 */ /* 0x000fe4000782c0ff */
[----:B------:R-:W-:Y:S02]  /*7460*/  CS2R R54, SRZ ;  /* 0x0000000000367805 */ /* 0x000fe4000001ff00 */
[----:B------:R-:W-:Y:S02]  /*7470*/  SEL R0, RZ, 0xffffffff, P2 ;  /* 0xffffffffff007807 */ /* 0x000fe40001000000 */
[----:B------:R-:W-:Y:S02]  /*7480*/  CS2R R52, SRZ ;  /* 0x0000000000347805 */ /* 0x000fe4000001ff00 */
[----:B------:R-:W-:Y:S04]  /*7490*/  SEL R3, RZ, 0xffffffff, P0 ;  /* 0xffffffffff037807 */ /* 0x000fe80000000000 */
[----:B------:R-:W-:Y:S04]  /*74a0*/  @P3 SEL R0, R3, R0, !P1 ;  /* 0x0000000003003207 */ /* 0x000fe80004800000 */
[----:B------:R-:W-:Y:S04]  /*74b0*/  LOP3.LUT R0, R0, 0x1, RZ, 0xc0, !PT ;  /* 0x0000000100007812 */ /* 0x000fe800078ec0ff */
[----:B------:R-:W-:Y:S01]  /*74c0*/  ISETP.NE.U32.AND P0, PT, R0, 0x1, PT ;  /* 0x000000010000780c */ /* 0x000fe20003f05070 */
[----:B------:R-:W-:Y:S01]  /*74d0*/  @!UPT UIADD3 URZ, UPT, UPT, URZ, URZ, URZ ;  /* 0x000000fffffff290 */ /* 0x000fe2000fffe0ff */
[----:B------:R-:W-:Y:S11]  /*74e0*/  @!P5 BRA `(.L_x_138) ;  /* 0x00000000000cd947 */ /* 0x000ff60003800000 */
[----:B------:R-:W-:Y:S04]  /*74f0*/  SHF.L.U32 R3, R106, 0x1f, RZ ;  /* 0x0000001f6a037819 */ /* 0x000fe800000006ff */
[----:B------:R-:W1:Y:S02]  /*7500*/  SYNCS.PHASECHK.TRANS64.TRYWAIT P1, [UR43+0x360], R3 ;  /* 0x00036003ff0075a7 */ /* 0x000e64000802112b */
[----:B-1----:R-:W-:Y:S05]  /*7510*/  @!P1 BRA `(.L_x_139) ;  /* 0x0000002800049947 */ /* 0x002fea0003800000 */
.L_x_138:
[----:B------:R-:W-:Y:S05]  /*7520*/  BSYNC B0 ;  /* 0x0000000000007941 */ /* 0x000fea0003800000 */
.L_x_137:
[----:B------:R2:W1:Y:S01]  /*7530*/  @P0 LDS.128 R56, [R103+UR43+0x600] ;  /* 0x0006002b67380984 */ /* 0x0004620008000c00 */
[----:B------:R-:W-:Y:S01]  /*7540*/  UIADD3 UR4, UPT, UPT, UR43, 0x368, URZ ;  /* 0x000003682b047890 */ /* 0x000fe2000fffe0ff */
[----:B------:R-:W-:Y:S02]  /*7550*/  LOP3.LUT R106, R106, 0x1, RZ, 0x3c, !PT ;  /* 0x000000016a6a7812 */ /* 0x000fe400078e3cff */
[----:B------:R2:W1:Y:S01]  /*7560*/  @P0 LDS.128 R52, [R102+0x10] ;  /* 0x0000100066340984 */ /* 0x0004620000000c00 */
[----:B------:R-:W-:Y:S01]  /*7570*/  UPRMT UR4, UR37, 0x654, UR4 ;  /* 0x0000065425047896 */ /* 0x000fe20008000004 */
[----:B------:R-:W-:Y:S01]  /*7580*/  @!PT LDS RZ, [RZ] ;  /* 0x00000000fffff984 */ /* 0x000fe20000000800 */
[----:B------:R-:W-:Y:S01]  /*7590*/  @!PT LDS RZ, [RZ] ;  /* 0x00000000fffff984 */ /* 0x000fe20000000800 */
[----:B------:R-:W-:Y:S01]  /*75a0*/  @!PT LDS RZ, [RZ] ;  /* 0x00000000fffff984 */ /* 0x000fe20000000800 */
[----:B------:R-:W-:Y:S01]  /*75b0*/  @!PT LDS RZ, [RZ] ;  /* 0x00000000fffff984 */ /* 0x000fe20000000800 */
[----:B------:R5:W-:Y:S06]  /*75c0*/  MEMBAR.ALL.CTA ;  /* 0x0000000000007992 */ /* 0x000bec0000008000 */
[----:B-----5:R-:W5:Y:S02]  /*75d0*/  FENCE.VIEW.ASYNC.S ;  /* 0x00000000000073c6 */ /* 0x020f640000000000 */
[----:B-----5:R-:W-:Y:S03]  /*75e0*/  SYNCS.ARRIVE.TRANS64.RED.A1T0 RZ, [UR4], RZ ;  /* 0x000000ffffff79a7 */ /* 0x020fe60008100404 */
.L_x_136:
[----:B------:R-:W-:Y:S05]  /*75f0*/  BSYNC B1 ;  /* 0x0000000000017941 */ /* 0x000fea0003800000 */
.L_x_135:
[----:B-1----:R-:W-:Y:S04]  /*7600*/  SHF.R.U32.HI R3, RZ, 0x15, R32 ;  /* 0x00000015ff037819 */ /* 0x002fe80000011620 */
[----:B------:R-:W-:Y:S01]  /*7610*/  LOP3.LUT P0, RZ, R3, 0x3, R104, 0x48, !PT ;  /* 0x0000000303ff7812 */ /* 0x000fe20007804868 */
[----:B------:R-:W-:Y:S01]  /*7620*/  @!UPT UIADD3 URZ, UPT, UPT, URZ, URZ, URZ ;  /* 0x000000fffffff290 */ /* 0x000fe2000fffe0ff */
[----:B----4-:R-:W-:Y:S11]  /*7630*/  @P4 BRA `(.L_x_140) ;  /* 0x0000000000084947 */ /* 0x010ff60003800000 */
[----:B------:R-:W1:Y:S02]  /*7640*/  SYNCS.PHASECHK.TRANS64.TRYWAIT P1, [R92+URZ+0x3a0], R7 ;  /* 0x0003a0075c0075a7 */ /* 0x000e6400080211ff */
[----:B-1----:R-:W-:Y:S05]  /*7650*/  @!P1 BRA `(.L_x_141) ;  /* 0x0000002400cc9947 */ /* 0x002fea0003800000 */
.L_x_140:
[----:B------:R-:W-:Y:S05]  /*7660*/  @!P0 BRA `(.L_x_142) ;  /* 0x0000000000408947 */ /* 0x000fea0003800000 */
[----:B------:R-:W4:Y:S01]  /*7670*/  LDCU.64 UR8, c[0x4][0x70] ;  /* 0x01000e00ff0877ac */ /* 0x000f220008000a00 */
[----:B------:R-:W-:Y:S01]  /*7680*/  MOV R3, 0x0 ;  /* 0x0000000000037802 */ /* 0x000fe20000000f00 */
[----:B------:R-:W-:Y:S02]  /*7690*/  HFMA2 R12, -RZ, RZ, 0, 5.9604644775390625e-08 ;  /* 0x00000001ff0c7431 */ /* 0x000fe400000001ff */
[----:B------:R-:W-:Y:S02]  /*76a0*/  IMAD.MOV.U32 R8, RZ, RZ, 0x192 ;  /* 0x00000192ff087424 */ /* 0x000fe400078e00ff */
[----:B------:R-:W-:Y:S01]  /*76b0*/  IMAD.MOV.U32 R13, RZ, RZ, RZ ;  /* 0x000000ffff0d7224 */ /* 0x000fe200078e00ff */
[----:B------:R-:W1:Y:S01]  /*76c0*/  LDCU.64 UR6, c[0x4][0x78] ;  /* 0x01000f00ff0677ac */ /* 0x000e620008000a00 */
[----:B------:R-:W2:Y:S01]  /*76d0*/  LDC.64 R2, c[0x4][R3] ;  /* 0x0100000003027b82 */ /* 0x000ea20000000a00 */
[----:B------:R-:W5:Y:S01]  /*76e0*/  LDCU.64 UR4, c[0x4][0x10] ;  /* 0x01000200ff0477ac */ /* 0x000f620008000a00 */
[----:B----4-:R-:W-:Y:S01]  /*76f0*/  MOV R5, UR9 ;  /* 0x0000000900057c02 */ /* 0x010fe20008000f00 */
[----:B------:R-:W-:Y:S01]  /*7700*/  IMAD.U32 R4, RZ, RZ, UR8 ;  /* 0x00000008ff047e24 */ /* 0x000fe2000f8e00ff */
[----:B-1----:R-:W-:Y:S01]  /*7710*/  MOV R7, UR7 ;  /* 0x0000000700077c02 */ /* 0x002fe20008000f00 */
[----:B------:R-:W-:Y:S01]  /*7720*/  IMAD.U32 R6, RZ, RZ, UR6 ;  /* 0x00000006ff067e24 */ /* 0x000fe2000f8e00ff */
[----:B-----5:R-:W-:Y:S01]  /*7730*/  MOV R11, UR5 ;  /* 0x00000005000b7c02 */ /* 0x020fe20008000f00 */
[----:B------:R-:W-:Y:S02]  /*7740*/  IMAD.U32 R10, RZ, RZ, UR4 ;  /* 0x00000004ff0a7e24 */ /* 0x000fe4000f8e00ff */
[----:B------:R-:W-:Y:S07]  /*7750*/  LEPC R20, `(.L_x_142) ;  /* 0x000000001014794e */ /* 0x000fee0000000000 */
[----:B--23--:R-:W-:Y:S05]  /*7760*/  CALL.ABS.NOINC R2 ;  /* 0x0000000002007343 */ /* 0x00cfea0003c00000 */
.L_x_142:
[----:B------:R-:W-:Y:S01]  /*7770*/  LOP3.LUT P0, RZ, R101, 0x60, RZ, 0xc0, !PT ;  /* 0x0000006065ff7812 */ /* 0x000fe2000780c0ff */
[----:B------:R-:W-:Y:S05]  /*7780*/  WARPSYNC.ALL ;  /* 0x0000000000007948 */ /* 0x000fea0003800000 */
[----:B------:R-:W-:Y:S01]  /*7790*/  R2UR UR4, R32 ;  /* 0x00000000200472ca */ /* 0x000fe200000e0000 */
[----:B------:R-:W-:Y:S01]  /*77a0*/  BSSY.RECONVERGENT B0, `(.L_x_143) ;  /* 0x00000a0000007945 */ /* 0x000fe20003800200 */
[-C--:B------:R-:W-:Y:S02]  /*77b0*/  F2FP.F16.E4M3.UNPACK_B R50, R56.reuse ;  /* 0x00000038ff32723e */ /* 0x080fe400020006ff */
[----:B------:R-:W-:Y:S02]  /*77c0*/  F2FP.F16.E4M3.UNPACK_B R63, R56.H1 ;  /* 0x00000038ff3f723e */ /* 0x000fe400030006ff */
[-C--:B------:R-:W-:Y:S01]  /*77d0*/  F2FP.F16.E4M3.UNPACK_B R56, R57.reuse ;  /* 0x00000039ff38723e */ /* 0x080fe200020006ff */
[--C-:B------:R-:W-:Y:S01]  /*77e0*/  HADD2.F32 R48, -RZ, R50.reuse.H0_H0 ;  /* 0x20000032ff307230 */ /* 0x100fe20000004100 */
[----:B------:R-:W-:Y:S01]  /*77f0*/  F2FP.F16.E4M3.UNPACK_B R57, R57.H1 ;  /* 0x00000039ff39723e */ /* 0x000fe200030006ff */
[----:B------:R-:W-:Y:S01]  /*7800*/  HADD2.F32 R50, -RZ, R50.H1_H1 ;  /* 0x30000032ff327230 */ /* 0x000fe20000004100 */
[-C--:B------:R-:W-:Y:S01]  /*7810*/  F2FP.F16.E4M3.UNPACK_B R66, R52.reuse ;  /* 0x00000034ff42723e */ /* 0x080fe200020006ff */
[--C-:B------:R-:W-:Y:S01]  /*7820*/  HADD2.F32 R51, -RZ, R63.reuse.H0_H0 ;  /* 0x2000003fff337230 */ /* 0x100fe20000004100 */
[----:B------:R-:W-:Y:S01]  /*7830*/  F2FP.F16.E4M3.UNPACK_B R68, R52.H1 ;  /* 0x00000034ff44723e */ /* 0x000fe200030006ff */
[----:B-1----:R-:W-:Y:S01]  /*7840*/  LDTM.16dp32bit_t0_t15.x32 R4, tmem[UR4] ;  /* 0x00000004000479ee */ /* 0x002fe20008a80000 */
[----:B------:R-:W3:Y:S01]  /*7850*/  LDTM.16dp32bit_t16_t31.x32 R4, tmem[UR4+0x20] ;  /* 0x00002004000479ee */ /* 0x000ee20008aa0000 */
[----:B------:R-:W-:Y:S01]  /*7860*/  NOP ;  /* 0x0000000000007918 */ /* 0x000fe20000000000 */
[----:B------:R-:W-:Y:S01]  /*7870*/  R2UR UR5, R92 ;  /* 0x000000005c0572ca */ /* 0x000fe200000e0000 */
[--C-:B------:R-:W-:Y:S01]  /*7880*/  HADD2.F32 R65, -RZ, R66.reuse.H0_H0 ;  /* 0x20000042ff417230 */ /* 0x100fe20000004100 */
[----:B------:R-:W-:Y:S01]  /*7890*/  F2FP.F16.E4M3.UNPACK_B R61, R58 ;  /* 0x0000003aff3d723e */ /* 0x000fe200020006ff */
[----:B------:R-:W-:Y:S01]  /*78a0*/  HADD2.F32 R67, -RZ, R66.H1_H1 ;  /* 0x30000042ff437230 */ /* 0x000fe20000004100 */
[-C--:B------:R-:W-:Y:S01]  /*78b0*/  F2FP.F16.E4M3.UNPACK_B R70, R53.reuse ;  /* 0x00000035ff46723e */ /* 0x080fe200020006ff */
[----:B------:R-:W-:Y:S01]  /*78c0*/  HADD2.F32 R52, -RZ, R63.H1_H1 ;  /* 0x3000003fff347230 */ /* 0x000fe20000004100 */
[----:B------:R-:W-:Y:S01]  /*78d0*/  F2FP.F16.E4M3.UNPACK_B R72, R53.H1 ;  /* 0x00000035ff48723e */ /* 0x000fe200030006ff */
[----:B------:R-:W-:Y:S01]  /*78e0*/  HADD2.F32 R53, -RZ, R56.H0_H0 ;  /* 0x20000038ff357230 */ /* 0x000fe20000004100 */
[-C--:B------:R-:W-:Y:S01]  /*78f0*/  F2FP.F16.E4M3.UNPACK_B R74, R54.reuse ;  /* 0x00000036ff4a723e */ /* 0x080fe200020006ff */
[----:B------:R-:W-:Y:S01]  /*7900*/  HADD2.F32 R69, -RZ, R70.H0_H0 ;  /* 0x20000046ff457230 */ /* 0x000fe20000004100 */
[----:B------:R-:W-:Y:S01]  /*7910*/  F2FP.F16.E4M3.UNPACK_B R76, R54.H1 ;  /* 0x00000036ff4c723e */ /* 0x000fe200030006ff */
[----:B------:R-:W-:Y:S01]  /*7920*/  HADD2.F32 R54, -RZ, R56.H1_H1 ;  /* 0x30000038ff367230 */ /* 0x000fe20000004100 */
[----:B------:R-:W-:Y:S01]  /*7930*/  F2FP.F16.E4M3.UNPACK_B R60, R58.H1 ;  /* 0x0000003aff3c723e */ /* 0x000fe200030006ff */
[----:B------:R-:W-:Y:S01]  /*7940*/  UIADD3 UR5, UPT, UPT, UR5, 0x3c0, URZ ;  /* 0x000003c005057890 */ /* 0x000fe2000fffe0ff */
[----:B------:R-:W-:Y:S01]  /*7950*/  HADD2.F32 R58, -RZ, R61.H1_H1 ;  /* 0x3000003dff3a7230 */ /* 0x000fe20000004100 */
[----:B------:R-:W-:Y:S01]  /*7960*/  F2FP.F16.E4M3.UNPACK_B R77, R55 ;  /* 0x00000037ff4d723e */ /* 0x000fe200020006ff */
[----:B------:R-:W-:Y:S01]  /*7970*/  HADD2.F32 R70, -RZ, R70.H1_H1 ;  /* 0x30000046ff467230 */ /* 0x000fe20000004100 */
[----:B------:R-:W-:Y:S01]  /*7980*/  UPRMT UR5, UR37, 0x654, UR5 ;  /* 0x0000065425057896 */ /* 0x000fe20008000005 */
[--C-:B------:R-:W-:Y:S01]  /*7990*/  HADD2.F32 R73, -RZ, R74.reuse.H0_H0 ;  /* 0x2000004aff497230 */ /* 0x100fe20000004100 */
[----:B------:R-:W-:Y:S01]  /*79a0*/  F2FP.F16.E4M3.UNPACK_B R62, R59 ;  /* 0x0000003bff3e723e */ /* 0x000fe200020006ff */
[----:B------:R-:W-:Y:S01]  /*79b0*/  HADD2.F32 R74, -RZ, R74.H1_H1 ;  /* 0x3000004aff4a7230 */ /* 0x000fe20000004100 */
[----:B------:R-:W-:Y:S01]  /*79c0*/  F2FP.F16.E4M3.UNPACK_B R78, R55.H1 ;  /* 0x00000037ff4e723e */ /* 0x000fe200030006ff */
[C---:B---3--:R-:W-:Y:S01]  /*79d0*/  FMUL R4, R47.reuse, R4 ;  /* 0x000000042f047220 */ /* 0x048fe20000400000 */
[C---:B------:R-:W-:Y:S01]  /*79e0*/  FMUL R5, R47.reuse, R5 ;  /* 0x000000052f057220 */ /* 0x040fe20000400000 */
[C---:B------:R-:W-:Y:S01]  /*79f0*/  FMUL R8, R47.reuse, R8 ;  /* 0x000000082f087220 */ /* 0x040fe20000400000 */
[----:B------:R-:W-:Y:S01]  /*7a00*/  FMUL R9, R47, R9 ;  /* 0x000000092f097220 */ /* 0x000fe20000400000 */
[----:B------:R-:W-:Y:S01]  /*7a10*/  SYNCS.ARRIVE.TRANS64.RED.A1T0 RZ, [UR5], RZ ;  /* 0x000000ffffff79a7 */ /* 0x000fe20008100405 */
[C---:B------:R-:W-:Y:S01]  /*7a20*/  FFMA R4, R49.reuse, R48, R4 ;  /* 0x0000003031047223 */ /* 0x040fe20000000004 */
[----:B------:R-:W-:Y:S01]  /*7a30*/  FFMA R5, R49, R50, R5 ;  /* 0x0000003231057223 */ /* 0x000fe20000000005 */
[C---:B------:R-:W-:Y:S01]  /*7a40*/  FMUL R12, R47.reuse, R12 ;  /* 0x0000000c2f0c7220 */ /* 0x040fe20000400000 */
        /* <DEDUP_REMOVED lines=9> */
[----:B------:R-:W-:Y:S02]  /*7ae0*/  HADD2.F32 R48, -RZ, R77.H1_H1 ;  /* 0x3000004dff307230 */ /* 0x000fe40000004100 */
[C---:B------:R-:W-:Y:S01]  /*7af0*/  FMUL R28, R47.reuse, R32 ;  /* 0x000000202f1c7220 */ /* 0x040fe20000400000 */
[C---:B------:R-:W-:Y:S01]  /*7b00*/  FMUL R29, R47.reuse, R33 ;  /* 0x000000212f1d7220 */ /* 0x040fe20000400000 */
[C---:B------:R-:W-:Y:S01]  /*7b10*/  FMUL R6, R47.reuse, R6 ;  /* 0x000000062f067220 */ /* 0x040fe20000400000 */
[C---:B------:R-:W-:Y:S01]  /*7b20*/  FMUL R7, R47.reuse, R7 ;  /* 0x000000072f077220 */ /* 0x040fe20000400000 */
[--C-:B------:R-:W-:Y:S02]  /*7b30*/  HADD2.F32 R55, -RZ, R57.reuse.H0_H0 ;  /* 0x20000039ff377230 */ /* 0x100fe40000004100 */
[----:B------:R-:W-:Y:S01]  /*7b40*/  FMUL R10, R47, R10 ;  /* 0x0000000a2f0a7220 */ /* 0x000fe20000400000 */
[C---:B------:R-:W-:Y:S01]  /*7b50*/  FFMA R6, R49.reuse, R51, R6 ;  /* 0x0000003331067223 */ /* 0x040fe20000000006 */
[----:B------:R-:W-:Y:S02]  /*7b60*/  HADD2.F32 R56, -RZ, R57.H1_H1 ;  /* 0x30000039ff387230 */ /* 0x000fe40000004100 */
[C---:B------:R-:W-:Y:S01]  /*7b70*/  FFMA R7, R49.reuse, R52, R7 ;  /* 0x0000003431077223 */ /* 0x040fe20000000007 */
[C---:B------:R-:W-:Y:S01]  /*7b80*/  FFMA R8, R49.reuse, R53, R8 ;  /* 0x0000003531087223 */ /* 0x040fe20000000008 */
[C---:B------:R-:W-:Y:S01]  /*7b90*/  FFMA R9, R49.reuse, R54, R9 ;  /* 0x0000003631097223 */ /* 0x040fe20000000009 */
[----:B------:R-:W-:Y:S02]  /*7ba0*/  HADD2.F32 R57, -RZ, R61.H0_H0 ;  /* 0x2000003dff397230 */ /* 0x000fe40000004100 */
[----:B------:R-:W-:Y:S01]  /*7bb0*/  FFMA R10, R49, R55, R10 ;  /* 0x00000037310a7223 */ /* 0x000fe2000000000a */
[----:B------:R-:W-:Y:S01]  /*7bc0*/  F2FP.SATFINITE.E4M3.F32.PACK_AB_MERGE_C R92, R7, R6, RZ ;  /* 0x00000006075c723e */ /* 0x000fe200048070ff */
[----:B------:R-:W-:Y:S02]  /*7bd0*/  HADD2.F32 R61, -RZ, R62.H0_H0 ;  /* 0x2000003eff3d7230 */ /* 0x000fe40000004100 */
[----:B------:R-:W-:Y:S01]  /*7be0*/  FMUL R11, R47, R11 ;  /* 0x0000000b2f0b7220 */ /* 0x000fe20000400000 */
[----:B------:R-:W-:Y:S01]  /*7bf0*/  F2FP.F16.E4M3.UNPACK_B R64, R59.H1 ;  /* 0x0000003bff40723e */ /* 0x000fe200030006ff */
[----:B------:R-:W-:Y:S01]  /*7c00*/  HADD2.F32 R59, -RZ, R60.H0_H0 ;  /* 0x2000003cff3b7230 */ /* 0x000fe20000004100 */
[----:B------:R-:W-:Y:S01]  /*7c10*/  F2FP.SATFINITE.E4M3.F32.PACK_AB_MERGE_C R92, R5, R4, R92 ;  /* 0x00000004055c723e */ /* 0x000fe2000480705c */
[C---:B------:R-:W-:Y:S01]  /*7c20*/  FFMA R11, R49.reuse, R56, R11 ;  /* 0x00000038310b7223 */ /* 0x040fe2000000000b */
[C---:B------:R-:W-:Y:S01]  /*7c30*/  FFMA R12, R49.reuse, R57, R12 ;  /* 0x00000039310c7223 */ /* 0x040fe2000000000c */
[----:B------:R-:W-:Y:S01]  /*7c40*/  FFMA R13, R49, R58, R13 ;  /* 0x0000003a310d7223 */ /* 0x000fe2000000000d */
[----:B------:R-:W-:Y:S02]  /*7c50*/  HADD2.F32 R62, -RZ, R62.H1_H1 ;  /* 0x3000003eff3e7230 */ /* 0x000fe40000004100 */
[----:B------:R-:W-:Y:S01]  /*7c60*/  FMUL R14, R47, R14 ;  /* 0x0000000e2f0e7220 */ /* 0x000fe20000400000 */
[----:B------:R-:W-:Y:S01]  /*7c70*/  HADD2.F32 R60, -RZ, R60.H1_H1 ;  /* 0x3000003cff3c7230 */ /* 0x000fe20000004100 */
[----:B------:R-:W-:Y:S01]  /*7c80*/  F2FP.SATFINITE.E4M3.F32.PACK_AB_MERGE_C R93, R11, R10, RZ ;  /* 0x0000000a0b5d723e */ /* 0x000fe200048070ff */
[----:B------:R-:W-:Y:S02]  /*7c90*/  HADD2.F32 R51, -RZ, R77.H0_H0 ;  /* 0x2000004dff337230 */ /* 0x000fe40000004100 */
[----:B------:R-:W-:Y:S01]  /*7ca0*/  FFMA R14, R49, R59, R14 ;  /* 0x0000003b310e7223 */ /* 0x000fe2000000000e */
[----:B------:R-:W-:Y:S01]  /*7cb0*/  FMUL R15, R47, R15 ;  /* 0x0000000f2f0f7220 */ /* 0x000fe20000400000 */
[--C-:B------:R-:W-:Y:S01]  /*7cc0*/  HADD2.F32 R63, -RZ, R64.reuse.H0_H0 ;  /* 0x20000040ff3f7230 */ /* 0x100fe20000004100 */
[----:B------:R-:W-:Y:S01]  /*7cd0*/  F2FP.SATFINITE.E4M3.F32.PACK_AB_MERGE_C R93, R9, R8, R93 ;  /* 0x00000008095d723e */ /* 0x000fe2000480705d */
[----:B------:R-:W-:Y:S02]  /*7ce0*/  HADD2.F32 R64, -RZ, R64.H1_H1 ;  /* 0x30000040ff407230 */ /* 0x000fe40000004100 */
[C---:B------:R-:W-:Y:S01]  /*7cf0*/  FFMA R15, R49.reuse, R60, R15 ;  /* 0x0000003c310f7223 */ /* 0x040fe2000000000f */
[C---:B------:R-:W-:Y:S01]  /*7d00*/  FFMA R16, R49.reuse, R61, R16 ;  /* 0x0000003d31107223 */ /* 0x040fe20000000010 */
[----:B------:R-:W-:Y:S01]  /*7d10*/  FFMA R17, R49, R62, R17 ;  /* 0x0000003e31117223 */ /* 0x000fe20000000011 */
[C---:B------:R-:W-:Y:S01]  /*7d20*/  FMUL R18, R47.reuse, R18 ;  /* 0x000000122f127220 */ /* 0x040fe20000400000 */
[C---:B------:R-:W-:Y:S01]  /*7d30*/  FMUL R19, R47.reuse, R19 ;  /* 0x000000132f137220 */ /* 0x040fe20000400000 */
[--C-:B------:R-:W-:Y:S02]  /*7d40*/  HADD2.F32 R66, -RZ, R68.reuse.H0_H0 ;  /* 0x20000044ff427230 */ /* 0x100fe40000004100 */
[----:B------:R-:W-:Y:S01]  /*7d50*/  FMUL R3, R47, R22 ;  /* 0x000000162f037220 */ /* 0x000fe20000400000 */
[C---:B------:R-:W-:Y:S01]  /*7d60*/  FFMA R18, R49.reuse, R63, R18 ;  /* 0x0000003f31127223 */ /* 0x040fe20000000012 */
[----:B------:R-:W-:Y:S02]  /*7d70*/  HADD2.F32 R68, -RZ, R68.H1_H1 ;  /* 0x30000044ff447230 */ /* 0x000fe40000004100 */
[----:B------:R-:W-:Y:S01]  /*7d80*/  FFMA R19, R49, R64, R19 ;  /* 0x0000004031137223 */ /* 0x000fe20000000013 */
[----:B------:R-:W-:Y:S01]  /*7d90*/  FMUL R23, R47, R23 ;  /* 0x000000172f177220 */ /* 0x000fe20000400000 */
[C---:B------:R-:W-:Y:S01]  /*7da0*/  FFMA R0, R49.reuse, R65, R0 ;  /* 0x0000004131007223 */ /* 0x040fe20000000000 */
[C---:B------:R-:W-:Y:S01]  /*7db0*/  FFMA R2, R49.reuse, R67, R2 ;  /* 0x0000004331027223 */ /* 0x040fe20000000002 */
[--C-:B------:R-:W-:Y:S02]  /*7dc0*/  HADD2.F32 R71, -RZ, R72.reuse.H0_H0 ;  /* 0x20000048ff477230 */ /* 0x100fe40000004100 */
[----:B------:R-:W-:Y:S01]  /*7dd0*/  FFMA R3, R49, R66, R3 ;  /* 0x0000004231037223 */ /* 0x000fe20000000003 */
[----:B------:R-:W-:Y:S02]  /*7de0*/  HADD2.F32 R72, -RZ, R72.H1_H1 ;  /* 0x30000048ff487230 */ /* 0x000fe40000004100 */
[----:B------:R-:W-:Y:S01]  /*7df0*/  FMUL R22, R47, R26 ;  /* 0x0000001a2f167220 */ /* 0x000fe20000400000 */
        /* <DEDUP_REMOVED lines=18> */
[----:B------:R-:W-:Y:S01]  /*7f20*/  F2FP.SATFINITE.E4M3.F32.PACK_AB_MERGE_C R94, R15, R14, RZ ;  /* 0x0000000e0f5e723e */ /* 0x000fe200048070ff */
[----:B------:R-:W-:Y:S01]  /*7f30*/  FFMA R28, R49, R51, R28 ;  /* 0x00000033311c7223 */ /* 0x000fe2000000001c */
[----:B------:R-:W-:Y:S01]  /*7f40*/  F2FP.SATFINITE.E4M3.F32.PACK_AB_MERGE_C R95, R19, R18, RZ ;  /* 0x00000012135f723e */ /* 0x000fe200048070ff */
[C---:B------:R-:W-:Y:S01]  /*7f50*/  FFMA R29, R49.reuse, R48, R29 ;  /* 0x00000030311d7223 */ /* 0x040fe2000000001d */
[C---:B------:R-:W-:Y:S01]  /*7f60*/  FFMA R30, R49.reuse, R77, R30 ;  /* 0x0000004d311e7223 */ /* 0x040fe2000000001e */
[----:B------:R-:W-:Y:S01]  /*7f70*/  FFMA R35, R49, R50, R35 ;  /* 0x0000003231237223 */ /* 0x000fe20000000023 */
[----:B------:R-:W-:Y:S02]  /*7f80*/  F2FP.SATFINITE.E4M3.F32.PACK_AB_MERGE_C R94, R13, R12, R94 ;  /* 0x0000000c0d5e723e */ /* 0x000fe4000480705e */
[----:B------:R-:W-:Y:S02]  /*7f90*/  F2FP.SATFINITE.E4M3.F32.PACK_AB_MERGE_C R95, R17, R16, R95 ;  /* 0x00000010115f723e */ /* 0x000fe4000480705f */
[----:B------:R-:W-:Y:S02]  /*7fa0*/  F2FP.SATFINITE.E4M3.F32.PACK_AB_MERGE_C R113, R23, R3, RZ ;  /* 0x000000031771723e */ /* 0x000fe400048070ff */
[----:B------:R-:W-:Y:S01]  /*7fb0*/  F2FP.SATFINITE.E4M3.F32.PACK_AB_MERGE_C R114, R27, R22, RZ ;  /* 0x000000161b72723e */ /* 0x000fe200048070ff */
[----:B------:R1:W-:Y:S01]  /*7fc0*/  STS.128 [R103+UR43+0x1600], R92 ;  /* 0x0016005c67007988 */ /* 0x0003e20008000c2b */
[----:B------:R-:W-:Y:S02]  /*7fd0*/  F2FP.SATFINITE.E4M3.F32.PACK_AB_MERGE_C R116, R31, R26, RZ ;  /* 0x0000001a1f74723e */ /* 0x000fe400048070ff */
[----:B------:R-:W-:Y:S02]  /*7fe0*/  F2FP.SATFINITE.E4M3.F32.PACK_AB_MERGE_C R117, R35, R30, RZ ;  /* 0x0000001e2375723e */ /* 0x000fe400048070ff */
[----:B------:R-:W-:Y:S02]  /*7ff0*/  F2FP.SATFINITE.E4M3.F32.PACK_AB_MERGE_C R112, R2, R0, R113 ;  /* 0x000000000270723e */ /* 0x000fe40004807071 */
[----:B------:R-:W-:Y:S02]  /*8000*/  F2FP.SATFINITE.E4M3.F32.PACK_AB_MERGE_C R113, R21, R20, R114 ;  /* 0x000000141571723e */ /* 0x000fe40004807072 */
[----:B------:R-:W-:Y:S02]  /*8010*/  F2FP.SATFINITE.E4M3.F32.PACK_AB_MERGE_C R114, R25, R24, R116 ;  /* 0x000000181972723e */ /* 0x000fe40004807074 */
[----:B------:R-:W-:Y:S02]  /*8020*/  F2FP.SATFINITE.E4M3.F32.PACK_AB_MERGE_C R115, R29, R28, R117 ;  /* 0x0000001c1d73723e */ /* 0x000fe40004807075 */
[----:B------:R-:W-:Y:S03]  /*8030*/  IADD3 R116, PT, PT, R44, 0x1, RZ ;  /* 0x000000012c747810 */ /* 0x000fe60007ffe0ff */
[----:B------:R1:W-:Y:S01]  /*8040*/  STS.128 [R102+0x1010], R112 ;  /* 0x0010107066007388 */ /* 0x0003e20000000c00 */
[----:B------:R-:W-:Y:S01]  /*8050*/  @!PT LDS RZ, [RZ] ;  /* 0x00000000fffff984 */ /* 0x000fe20000000800 */
[----:B------:R-:W-:Y:S01]  /*8060*/  @!PT LDS RZ, [RZ] ;  /* 0x00000000fffff984 */ /* 0x000fe20000000800 */
[----:B------:R-:W-:Y:S01]  /*8070*/  @!PT LDS RZ, [RZ] ;  /* 0x00000000fffff984 */ /* 0x000fe20000000800 */
[----:B------:R-:W-:Y:S01]  /*8080*/  @!PT LDS RZ, [RZ] ;  /* 0x00000000fffff984 */ /* 0x000fe20000000800 */
[----:B------:R3:W-:Y:S07]  /*8090*/  MEMBAR.ALL.CTA ;  /* 0x0000000000007992 */ /* 0x0007ee0000008000 */
[----:B---3--:R-:W3:Y:S02]  /*80a0*/  FENCE.VIEW.ASYNC.S ;  /* 0x00000000000073c6 */ /* 0x008ee40000000000 */
[----:B---3--:R-:W-:Y:S06]  /*80b0*/  BAR.SYNC.DEFER_BLOCKING 0x1, 0x80 ;  /* 0x0042000000007b1d */ /* 0x008fec0000010000 */
[----:B------:R-:W-:Y:S05]  /*80c0*/  @P0 BRA `(.L_x_144) ;  /* 0x0000000000340947 */ /* 0x000fea0003800000 */
[----:B------:R-:W-:Y:S01]  /*80d0*/  UIADD3 UR12, UPT, UPT, UR43, 0x1600, URZ ;  /* 0x000016002b0c7890 */ /* 0x000fe2000fffe0ff */
[----:B------:R-:W-:Y:S01]  /*80e0*/  R2UR UR9, R91 ;  /* 0x000000005b0972ca */ /* 0x000fe200000e0000 */
[----:B------:R-:W-:Y:S01]  /*80f0*/  UIADD3 UR10, UP0, UPT, UR46, 0x680, URZ ;  /* 0x000006802e0a7890 */ /* 0x000fe2000ff1e0ff */
[----:B------:R-:W-:Y:S01]  /*8100*/  R2UR UR8, R97 ;  /* 0x00000000610872ca */ /* 0x000fe200000e0000 */
[----:B------:R-:W-:Y:S02]  /*8110*/  UMOV UR7, UR36 ;  /* 0x0000002400077c82 */ /* 0x000fe40008000000 */
[----:B------:R-:W-:Y:S01]  /*8120*/  IMAD.U32 R109, RZ, RZ, UR12 ;  /* 0x0000000cff6d7e24 */ /* 0x000fe2000f8e00ff */
[----:B------:R-:W-:Y:S04]  /*8130*/  UIADD3.X UR11, UPT, UPT, URZ, UR47, URZ, UP0, !UPT ;  /* 0x0000002fff0b7290 */ /* 0x000fe800087fe4ff */
[----:B------:R-:W-:Y:S03]  /*8140*/  R2UR UR4, R109 ;  /* 0x000000006d0472ca */ /* 0x000fe600000e0000 */
[----:B------:R-:W-:Y:S02]  /*8150*/  USHF.L.U32 UR5, UR9, 0x6, URZ ;  /* 0x0000000609057899 */ /* 0x000fe400080006ff */
[----:B------:R-:W-:Y:S09]  /*8160*/  USHF.L.U32 UR6, UR8, 0x6, URZ ;  /* 0x0000000608067899 */ /* 0x000ff200080006ff */
[----:B------:R3:W-:Y:S01]  /*8170*/  UTMASTG.3D [UR4], [UR10] ;  /* 0x000000040a0073b5 */ /* 0x0007e20008010000 */
[----:B------:R0:W-:Y:S01]  /*8180*/  UTMACMDFLUSH ;  /* 0x00000000000079b7 */ /* 0x0001e20000000000 */
[----:B---3--:R-:W-:Y:S04]  /*8190*/  DEPBAR.LE SB0, 0x0 ;  /* 0x000080000000791a */ /* 0x008fe80000000000 */
.L_x_144:
[----:B------:R-:W-:Y:S05]  /*81a0*/  BSYNC.RECONVERGENT B0 ;  /* 0x0000000000007941 */ /* 0x000fea0003800200 */
.L_x_143:
[----:B------:R-:W-:Y:S01]  /*81b0*/  BAR.SYNC.DEFER_BLOCKING 0x1, 0x80 ;  /* 0x0042000000007b1d */ /* 0x000fe20000010000 */
[----:B------:R-:W-:Y:S01]  /*81c0*/  ISETP.NE.AND P2, PT, R110, RZ, PT ;  /* 0x000000ff6e00720c */ /* 0x000fe20003f45270 */
[----:B------:R-:W-:Y:S01]  /*81d0*/  IMAD.IADD R91, R43, 0x1, R79 ;  /* 0x000000012b5b7824 */ /* 0x000fe200078e024f */
[----:B------:R-:W-:Y:S01]  /*81e0*/  ISETP.NE.AND P0, PT, R111, 0x2, PT ;  /* 0x000000026f00780c */ /* 0x000fe20003f05270 */
[----:B------:R-:W-:Y:S01]  /*81f0*/  IMAD.IADD R97, R45, 0x1, R90 ;  /* 0x000000012d617824 */ /* 0x000fe200078e025a */
[----:B------:R-:W-:Y:S02]  /*8200*/  ISETP.NE.AND P1, PT, R116, 0x4, PT ;  /* 0x000000047400780c */ /* 0x000fe40003f25270 */
[----:B------:R-:W-:Y:S02]  /*8210*/  SEL R0, RZ, 0x1, P0 ;  /* 0x00000001ff007807 */ /* 0x000fe40000000000 */
[----:B------:R-:W-:Y:S02]  /*8220*/  SEL R3, RZ, 0x1, P1 ;  /* 0x00000001ff037807 */ /* 0x000fe40000800000 */
[----:B------:R-:W-:Y:S02]  /*8230*/  LOP3.LUT R107, R107, R0, RZ, 0x3c, !PT ;  /* 0x000000006b6b7212 */ /* 0x000fe400078e3cff */
[----:B------:R-:W-:Y:S02]  /*8240*/  LOP3.LUT R108, R108, R3, RZ, 0x3c, !PT ;  /* 0x000000036c6c7212 */ /* 0x000fe400078e3cff */
[----:B------:R-:W-:Y:S02]  /*8250*/  @P2 R2UR UR36, R105 ;  /* 0x00000000692422ca */ /* 0x000fe400000e0000 */
[----:B------:R-:W-:Y:S02]  /*8260*/  SEL R111, R111, RZ, P0 ;  /* 0x000000ff6f6f7207 */ /* 0x000fe40000000000 */
[----:B------:R-:W-:Y:S01]  /*8270*/  SEL R44, R116, RZ, P1 ;  /* 0x000000ff742c7207 */ /* 0x000fe20000800000 */
[----:B------:R-:W-:Y:S10]  /*8280*/  @P2 BRA `(.L_x_145) ;  /* 0xffffffe400842947 */ /* 0x000ff4000383ffff */
[----:B------:R-:W-:Y:S05]  /*8290*/  EXIT ;  /* 0x000000000000794d */ /* 0x000fea0003800000 */
.L_x_20:
[----:B--2---:R2:W1:Y:S02]  /*82a0*/  SYNCS.PHASECHK.TRANS64.TRYWAIT P0, [R3+URZ+0x3f0], R2 ;  /* 0x0003f002030075a7 */ /* 0x00446400080011ff */
[----:B-1----:R-:W-:Y:S05]  /*82b0*/  @!P0 NANOSLEEP.SYNCS 0x989680 ;  /* 0x009896800000895d */ /* 0x002fea0003900000 */
[----:B------:R-:W1:Y:S02]  /*82c0*/  @!P0 SYNCS.PHASECHK.TRANS64 P0, [R3+URZ+0x3f0], R2 ;  /* 0x0003f002030085a7 */ /* 0x000e6400080010ff */
[----:B-1----:R-:W-:Y:S05]  /*82d0*/  @!P0 BRA `(.L_x_20) ;  /* 0xfffffffc00f08947 */ /* 0x002fea000383ffff */
[----:B------:R-:W-:Y:S05]  /*82e0*/  BRA `(.L_x_146) ;  /* 0xffffff9800407947 */ /* 0x000fea000383ffff */
.L_x_23:
[----:B-1----:R-:W-:-:S07]  /*82f0*/  MOV R2, UR33 ;  /* 0x0000002100027c02 */ /* 0x002fce0008000f00 */
.L_x_147:
[----:B-1----:R1:W2:Y:S02]  /*8300*/  SYNCS.PHASECHK.TRANS64.TRYWAIT P0, [R2+URZ+0x1b0], R5 ;  /* 0x0001b005020075a7 */ /* 0x0022a400080011ff */
[----:B--2---:R-:W-:Y:S05]  /*8310*/  @!P0 NANOSLEEP.SYNCS 0x989680 ;  /* 0x009896800000895d */ /* 0x004fea0003900000 */
[----:B------:R-:W2:Y:S02]  /*8320*/  @!P0 SYNCS.PHASECHK.TRANS64 P0, [R2+URZ+0x1b0], R5 ;  /* 0x0001b005020085a7 */ /* 0x000ea400080010ff */
[----:B--2---:R-:W-:Y:S05]  /*8330*/  @!P0 BRA `(.L_x_147) ;  /* 0xfffffffc00f08947 */ /* 0x004fea000383ffff */
[----:B------:R-:W-:Y:S05]  /*8340*/  BRA `(.L_x_22) ;  /* 0xffffff9800907947 */ /* 0x000fea000383ffff */
.L_x_29:
[----:B-1----:R-:W-:-:S07]  /*8350*/  MOV R2, UR17 ;  /* 0x0000001100027c02 */ /* 0x002fce0008000f00 */
.L_x_148:
[----:B-1----:R1:W2:Y:S02]  /*8360*/  SYNCS.PHASECHK.TRANS64.TRYWAIT P0, [R2+URZ+0x1b0], R5 ;  /* 0x0001b005020075a7 */ /* 0x0022a400080011ff */
[----:B--2---:R-:W-:Y:S05]  /*8370*/  @!P0 NANOSLEEP.SYNCS 0x989680 ;  /* 0x009896800000895d */ /* 0x004fea0003900000 */
[----:B------:R-:W2:Y:S02]  /*8380*/  @!P0 SYNCS.PHASECHK.TRANS64 P0, [R2+URZ+0x1b0], R5 ;  /* 0x0001b005020085a7 */ /* 0x000ea400080010ff */
[----:B--2---:R-:W-:Y:S05]  /*8390*/  @!P0 BRA `(.L_x_148) ;  /* 0xfffffffc00f08947 */ /* 0x004fea000383ffff */
[----:B------:R-:W-:Y:S05]  /*83a0*/  BRA `(.L_x_28) ;  /* 0xffffff9c00347947 */ /* 0x000fea000383ffff */
.L_x_33:
[----:B-1----:R1:W2:Y:S02]  /*83b0*/  SYNCS.PHASECHK.TRANS64.TRYWAIT P0, [R2+URZ+0x380], R3 ;  /* 0x00038003020075a7 */ /* 0x0022a400080011ff */
[----:B--2---:R-:W-:Y:S05]  /*83c0*/  @!P0 NANOSLEEP.SYNCS 0x989680 ;  /* 0x009896800000895d */ /* 0x004fea0003900000 */
[----:B------:R-:W2:Y:S02]  /*83d0*/  @!P0 SYNCS.PHASECHK.TRANS64 P0, [R2+URZ+0x380], R3 ;  /* 0x00038003020085a7 */ /* 0x000ea400080010ff */
[----:B--2---:R-:W-:Y:S05]  /*83e0*/  @!P0 BRA `(.L_x_33) ;  /* 0xfffffffc00f08947 */ /* 0x004fea000383ffff */
[----:B------:R-:W-:Y:S05]  /*83f0*/  BRA `(.L_x_149) ;  /* 0xffffff9c00c07947 */ /* 0x000fea000383ffff */
.L_x_37:
[----:B----4-:R-:W-:-:S07]  /*8400*/  MOV R0, UR5 ;  /* 0x0000000500007c02 */ /* 0x010fce0008000f00 */
.L_x_150:
[----:B-1----:R1:W2:Y:S02]  /*8410*/  SYNCS.PHASECHK.TRANS64.TRYWAIT P0, [R0+URZ], R3 ;  /* 0x00000003000075a7 */ /* 0x0022a400080011ff */
[----:B--2---:R-:W-:Y:S05]  /*8420*/  @!P0 NANOSLEEP.SYNCS 0x989680 ;  /* 0x009896800000895d */ /* 0x004fea0003900000 */
[----:B------:R-:W2:Y:S02]  /*8430*/  @!P0 SYNCS.PHASECHK.TRANS64 P0, [R0+URZ], R3 ;  /* 0x00000003000085a7 */ /* 0x000ea400080010ff */
[----:B--2---:R-:W-:Y:S05]  /*8440*/  @!P0 BRA `(.L_x_150) ;  /* 0xfffffffc00f08947 */ /* 0x004fea000383ffff */
[----:B------:R-:W-:Y:S05]  /*8450*/  BRA `(.L_x_151) ;  /* 0xffffffa400307947 */ /* 0x000fea000383ffff */
.L_x_38:
[----:B----4-:R-:W-:-:S07]  /*8460*/  MOV R0, UR5 ;  /* 0x0000000500007c02 */ /* 0x010fce0008000f00 */
.L_x_152:
[----:B-1----:R1:W2:Y:S02]  /*8470*/  SYNCS.PHASECHK.TRANS64.TRYWAIT P0, [R0+URZ], R3 ;  /* 0x00000003000075a7 */ /* 0x0022a400080011ff */
[----:B--2---:R-:W-:Y:S05]  /*8480*/  @!P0 NANOSLEEP.SYNCS 0x989680 ;  /* 0x009896800000895d */ /* 0x004fea0003900000 */
[----:B------:R-:W2:Y:S02]  /*8490*/  @!P0 SYNCS.PHASECHK.TRANS64 P0, [R0+URZ], R3 ;  /* 0x00000003000085a7 */ /* 0x000ea400080010ff */
[----:B--2---:R-:W-:Y:S05]  /*84a0*/  @!P0 BRA `(.L_x_152) ;  /* 0xfffffffc00f08947 */ /* 0x004fea000383ffff */
[----:B------:R-:W-:Y:S05]  /*84b0*/  BRA `(.L_x_153) ;  /* 0xffffffa4003c7947 */ /* 0x000fea000383ffff */
.L_x_39:
[----:B----4-:R-:W-:-:S07]  /*84c0*/  MOV R0, UR5 ;  /* 0x0000000500007c02 */ /* 0x010fce0008000f00 */
.L_x_154:
[----:B-1----:R1:W2:Y:S02]  /*84d0*/  SYNCS.PHASECHK.TRANS64.TRYWAIT P0, [R0+URZ], R3 ;  /* 0x00000003000075a7 */ /* 0x0022a400080011ff */
[----:B--2---:R-:W-:Y:S05]  /*84e0*/  @!P0 NANOSLEEP.SYNCS 0x989680 ;  /* 0x009896800000895d */ /* 0x004fea0003900000 */
[----:B------:R-:W2:Y:S02]  /*84f0*/  @!P0 SYNCS.PHASECHK.TRANS64 P0, [R0+URZ], R3 ;  /* 0x00000003000085a7 */ /* 0x000ea400080010ff */
[----:B--2---:R-:W-:Y:S05]  /*8500*/  @!P0 BRA `(.L_x_154) ;  /* 0xfffffffc00f08947 */ /* 0x004fea000383ffff */
[----:B------:R-:W-:Y:S05]  /*8510*/  BRA `(.L_x_155) ;  /* 0xffffffa400487947 */ /* 0x000fea000383ffff */
.L_x_40:
[----:B----4-:R-:W-:-:S07]  /*8520*/  MOV R0, UR5 ;  /* 0x0000000500007c02 */ /* 0x010fce0008000f00 */
.L_x_156:
[----:B-1----:R1:W2:Y:S02]  /*8530*/  SYNCS.PHASECHK.TRANS64.TRYWAIT P0, [R0+URZ], R3 ;  /* 0x00000003000075a7 */ /* 0x0022a400080011ff */
[----:B--2---:R-:W-:Y:S05]  /*8540*/  @!P0 NANOSLEEP.SYNCS 0x989680 ;  /* 0x009896800000895d */ /* 0x004fea0003900000 */
[----:B------:R-:W2:Y:S02]  /*8550*/  @!P0 SYNCS.PHASECHK.TRANS64 P0, [R0+URZ], R3 ;  /* 0x00000003000085a7 */ /* 0x000ea400080010ff */
[----:B--2---:R-:W-:Y:S05]  /*8560*/  @!P0 BRA `(.L_x_156) ;  /* 0xfffffffc00f08947 */ /* 0x004fea000383ffff */
[----:B------:R-:W-:Y:S05]  /*8570*/  BRA `(.L_x_157) ;  /* 0xffffffa400547947 */ /* 0x000fea000383ffff */
.L_x_41:
[----:B----4-:R-:W-:-:S07]  /*8580*/  MOV R0, UR5 ;  /* 0x0000000500007c02 */ /* 0x010fce0008000f00 */
.L_x_158:
[----:B-1----:R1:W2:Y:S02]  /*8590*/  SYNCS.PHASECHK.TRANS64.TRYWAIT P0, [R0+URZ], R3 ;  /* 0x00000003000075a7 */ /* 0x0022a400080011ff */
[----:B--2---:R-:W-:Y:S05]  /*85a0*/  @!P0 NANOSLEEP.SYNCS 0x989680 ;  /* 0x009896800000895d */ /* 0x004fea0003900000 */
[----:B------:R-:W2:Y:S02]  /*85b0*/  @!P0 SYNCS.PHASECHK.TRANS64 P0, [R0+URZ], R3 ;  /* 0x00000003000085a7 */ /* 0x000ea400080010ff */
[----:B--2---:R-:W-:Y:S05]  /*85c0*/  @!P0 BRA `(.L_x_158) ;  /* 0xfffffffc00f08947 */ /* 0x004fea000383ffff */
[----:B------:R-:W-:Y:S05]  /*85d0*/  BRA `(.L_x_159) ;  /* 0xffffffa400607947 */ /* 0x000fea000383ffff */
.L_x_42:
[----:B----4-:R-:W-:-:S07]  /*85e0*/  MOV R0, UR5 ;  /* 0x0000000500007c02 */ /* 0x010fce0008000f00 */
.L_x_160:
[----:B-1----:R1:W2:Y:S02]  /*85f0*/  SYNCS.PHASECHK.TRANS64.TRYWAIT P0, [R0+URZ], R3 ;  /* 0x00000003000075a7 */ /* 0x0022a400080011ff */
[----:B--2---:R-:W-:Y:S05]  /*8600*/  @!P0 NANOSLEEP.SYNCS 0x989680 ;  /* 0x009896800000895d */ /* 0x004fea0003900000 */
[----:B------:R-:W2:Y:S02]  /*8610*/  @!P0 SYNCS.PHASECHK.TRANS64 P0, [R0+URZ], R3 ;  /* 0x00000003000085a7 */ /* 0x000ea400080010ff */
[----:B--2---:R-:W-:Y:S05]  /*8620*/  @!P0 BRA `(.L_x_160) ;  /* 0xfffffffc00f08947 */ /* 0x004fea000383ffff */
[----:B------:R-:W-:Y:S05]  /*8630*/  BRA `(.L_x_161) ;  /* 0xffffffa4006c7947 */ /* 0x000fea000383ffff */
.L_x_43:
[----:B----4-:R-:W-:-:S07]  /*8640*/  MOV R0, UR5 ;  /* 0x0000000500007c02 */ /* 0x010fce0008000f00 */
.L_x_162:
[----:B-1----:R1:W2:Y:S02]  /*8650*/  SYNCS.PHASECHK.TRANS64.TRYWAIT P0, [R0+URZ], R3 ;  /* 0x00000003000075a7 */ /* 0x0022a400080011ff */
[----:B--2---:R-:W-:Y:S05]  /*8660*/  @!P0 NANOSLEEP.SYNCS 0x989680 ;  /* 0x009896800000895d */ /* 0x004fea0003900000 */
[----:B------:R-:W2:Y:S02]  /*8670*/  @!P0 SYNCS.PHASECHK.TRANS64 P0, [R0+URZ], R3 ;  /* 0x00000003000085a7 */ /* 0x000ea400080010ff */
[----:B--2---:R-:W-:Y:S05]  /*8680*/  @!P0 BRA `(.L_x_162) ;  /* 0xfffffffc00f08947 */ /* 0x004fea000383ffff */
[----:B------:R-:W-:Y:S05]  /*8690*/  BRA `(.L_x_163) ;  /* 0xffffffa400787947 */ /* 0x000fea000383ffff */
.L_x_44:
[----:B----4-:R-:W-:-:S07]  /*86a0*/  MOV R0, UR5 ;  /* 0x0000000500007c02 */ /* 0x010fce0008000f00 */
.L_x_164:
[----:B-1----:R1:W2:Y:S02]  /*86b0*/  SYNCS.PHASECHK.TRANS64.TRYWAIT P0, [R0+URZ], R3 ;  /* 0x00000003000075a7 */ /* 0x0022a400080011ff */
[----:B--2---:R-:W-:Y:S05]  /*86c0*/  @!P0 NANOSLEEP.SYNCS 0x989680 ;  /* 0x009896800000895d */ /* 0x004fea0003900000 */
[----:B------:R-:W2:Y:S02]  /*86d0*/  @!P0 SYNCS.PHASECHK.TRANS64 P0, [R0+URZ], R3 ;  /* 0x00000003000085a7 */ /* 0x000ea400080010ff */
[----:B--2---:R-:W-:Y:S05]  /*86e0*/  @!P0 BRA `(.L_x_164) ;  /* 0xfffffffc00f08947 */ /* 0x004fea000383ffff */
[----:B------:R-:W-:Y:S05]  /*86f0*/  BRA `(.L_x_165) ;  /* 0xffffffa400847947 */ /* 0x000fea000383ffff */
.L_x_45:
[----:B----4-:R-:W-:-:S07]  /*8700*/  MOV R0, UR5 ;  /* 0x0000000500007c02 */ /* 0x010fce0008000f00 */
.L_x_166:
[----:B-1----:R1:W2:Y:S02]  /*8710*/  SYNCS.PHASECHK.TRANS64.TRYWAIT P0, [R0+URZ], R3 ;  /* 0x00000003000075a7 */ /* 0x0022a400080011ff */
[----:B--2---:R-:W-:Y:S05]  /*8720*/  @!P0 NANOSLEEP.SYNCS 0x989680 ;  /* 0x009896800000895d */ /* 0x004fea0003900000 */
[----:B------:R-:W2:Y:S02]  /*8730*/  @!P0 SYNCS.PHASECHK.TRANS64 P0, [R0+URZ], R3 ;  /* 0x00000003000085a7 */ /* 0x000ea400080010ff */
[----:B--2---:R-:W-:Y:S05]  /*8740*/  @!P0 BRA `(.L_x_166) ;  /* 0xfffffffc00f08947 */ /* 0x004fea000383ffff */
[----:B------:R-:W-:Y:S05]  /*8750*/  BRA `(.L_x_167) ;  /* 0xffffffa400907947 */ /* 0x000fea000383ffff */
.L_x_46:
[----:B----4-:R-:W-:-:S07]  /*8760*/  MOV R0, UR5 ;  /* 0x0000000500007c02 */ /* 0x010fce0008000f00 */
.L_x_168:
[----:B-1----:R1:W2:Y:S02]  /*8770*/  SYNCS.PHASECHK.TRANS64.TRYWAIT P0, [R0+URZ], R3 ;  /* 0x00000003000075a7 */ /* 0x0022a400080011ff */
[----:B--2---:R-:W-:Y:S05]  /*8780*/  @!P0 NANOSLEEP.SYNCS 0x989680 ;  /* 0x009896800000895d */ /* 0x004fea0003900000 */
[----:B------:R-:W2:Y:S02]  /*8790*/  @!P0 SYNCS.PHASECHK.TRANS64 P0, [R0+URZ], R3 ;  /* 0x00000003000085a7 */ /* 0x000ea400080010ff */
[----:B--2---:R-:W-:Y:S05]  /*87a0*/  @!P0 BRA `(.L_x_168) ;  /* 0xfffffffc00f08947 */ /* 0x004fea000383ffff */
[----:B------:R-:W-:Y:S05]  /*87b0*/  BRA `(.L_x_169) ;  /* 0xffffffa4009c7947 */ /* 0x000fea000383ffff */
.L_x_47:
[----:B----4-:R-:W-:-:S07]  /*87c0*/  MOV R0, UR5 ;  /* 0x0000000500007c02 */ /* 0x010fce0008000f00 */
.L_x_170:
[----:B-1----:R1:W2:Y:S02]  /*87d0*/  SYNCS.PHASECHK.TRANS64.TRYWAIT P0, [R0+URZ], R3 ;  /* 0x00000003000075a7 */ /* 0x0022a400080011ff */
[----:B--2---:R-:W-:Y:S05]  /*87e0*/  @!P0 NANOSLEEP.SYNCS 0x989680 ;  /* 0x009896800000895d */ /* 0x004fea0003900000 */
[----:B------:R-:W2:Y:S02]  /*87f0*/  @!P0 SYNCS.PHASECHK.TRANS64 P0, [R0+URZ], R3 ;  /* 0x00000003000085a7 */ /* 0x000ea400080010ff */
[----:B--2---:R-:W-:Y:S05]  /*8800*/  @!P0 BRA `(.L_x_170) ;  /* 0xfffffffc00f08947 */ /* 0x004fea000383ffff */
[----:B------:R-:W-:Y:S05]  /*8810*/  BRA `(.L_x_171) ;  /* 0xffffffa400a87947 */ /* 0x000fea000383ffff */
.L_x_48:
[----:B----4-:R-:W-:-:S07]  /*8820*/  MOV R0, UR5 ;  /* 0x0000000500007c02 */ /* 0x010fce0008000f00 */
.L_x_172:
[----:B-1----:R1:W2:Y:S02]  /*8830*/  SYNCS.PHASECHK.TRANS64.TRYWAIT P0, [R0+URZ], R3 ;  /* 0x00000003000075a7 */ /* 0x0022a400080011ff */
[----:B--2---:R-:W-:Y:S05]  /*8840*/  @!P0 NANOSLEEP.SYNCS 0x989680 ;  /* 0x009896800000895d */ /* 0x004fea0003900000 */
[----:B------:R-:W2:Y:S02]  /*8850*/  @!P0 SYNCS.PHASECHK.TRANS64 P0, [R0+URZ], R3 ;  /* 0x00000003000085a7 */ /* 0x000ea400080010ff */
[----:B--2---:R-:W-:Y:S05]  /*8860*/  @!P0 BRA `(.L_x_172) ;  /* 0xfffffffc00f08947 */ /* 0x004fea000383ffff */
[----:B------:R-:W-:Y:S05]  /*8870*/  BRA `(.L_x_173) ;  /* 0xffffffa400b47947 */ /* 0x000fea000383ffff */
.L_x_49:
[----:B----4-:R-:W-:-:S07]  /*8880*/  MOV R0, UR5 ;  /* 0x0000000500007c02 */ /* 0x010fce0008000f00 */
.L_x_174:
[----:B-1----:R1:W2:Y:S02]  /*8890*/  SYNCS.PHASECHK.TRANS64.TRYWAIT P0, [R0+URZ], R3 ;  /* 0x00000003000075a7 */ /* 0x0022a400080011ff */
[----:B--2---:R-:W-:Y:S05]  /*88a0*/  @!P0 NANOSLEEP.SYNCS 0x989680 ;  /* 0x009896800000895d */ /* 0x004fea0003900000 */
[----:B------:R-:W2:Y:S02]  /*88b0*/  @!P0 SYNCS.PHASECHK.TRANS64 P0, [R0+URZ], R3 ;  /* 0x00000003000085a7 */ /* 0x000ea400080010ff */
[----:B--2---:R-:W-:Y:S05]  /*88c0*/  @!P0 BRA `(.L_x_174) ;  /* 0xfffffffc00f08947 */ /* 0x004fea000383ffff */
[----:B------:R-:W-:Y:S05]  /*88d0*/  BRA `(.L_x_175) ;  /* 0xffffffa400c07947 */ /* 0x000fea000383ffff */
.L_x_50:
[----:B----4-:R-:W-:-:S07]  /*88e0*/  MOV R0, UR5 ;  /* 0x0000000500007c02 */ /* 0x010fce0008000f00 */
.L_x_176:
[----:B-1----:R1:W2:Y:S02]  /*88f0*/  SYNCS.PHASECHK.TRANS64.TRYWAIT P0, [R0+URZ], R3 ;  /* 0x00000003000075a7 */ /* 0x0022a400080011ff */
[----:B--2---:R-:W-:Y:S05]  /*8900*/  @!P0 NANOSLEEP.SYNCS 0x989680 ;  /* 0x009896800000895d */ /* 0x004fea0003900000 */
[----:B------:R-:W2:Y:S02]  /*8910*/  @!P0 SYNCS.PHASECHK.TRANS64 P0, [R0+URZ], R3 ;  /* 0x00000003000085a7 */ /* 0x000ea400080010ff */
[----:B--2---:R-:W-:Y:S05]  /*8920*/  @!P0 BRA `(.L_x_176) ;  /* 0xfffffffc00f08947 */ /* 0x004fea000383ffff */
[----:B------:R-:W-:Y:S05]  /*8930*/  BRA `(.L_x_177) ;  /* 0xffffffa400cc7947 */ /* 0x000fea000383ffff */
.L_x_51:
[----:B----4-:R-:W-:-:S07]  /*8940*/  MOV R0, UR5 ;  /* 0x0000000500007c02 */ /* 0x010fce0008000f00 */
.L_x_178:
[----:B-1----:R1:W2:Y:S02]  /*8950*/  SYNCS.PHASECHK.TRANS64.TRYWAIT P0, [R0+URZ], R3 ;  /* 0x00000003000075a7 */ /* 0x0022a400080011ff */
[----:B--2---:R-:W-:Y:S05]  /*8960*/  @!P0 NANOSLEEP.SYNCS 0x989680 ;  /* 0x009896800000895d */ /* 0x004fea0003900000 */
[----:B------:R-:W2:Y:S02]  /*8970*/  @!P0 SYNCS.PHASECHK.TRANS64 P0, [R0+URZ], R3 ;  /* 0x00000003000085a7 */ /* 0x000ea400080010ff */
[----:B--2---:R-:W-:Y:S05]  /*8980*/  @!P0 BRA `(.L_x_178) ;  /* 0xfffffffc00f08947 */ /* 0x004fea000383ffff */
[----:B------:R-:W-:Y:S05]  /*8990*/  BRA `(.L_x_179) ;  /* 0xffffffa400d87947 */ /* 0x000fea000383ffff */
.L_x_52:
[----:B----4-:R-:W-:-:S07]  /*89a0*/  MOV R0, UR5 ;  /* 0x0000000500007c02 */ /* 0x010fce0008000f00 */
.L_x_180:
[----:B-1----:R1:W2:Y:S02]  /*89b0*/  SYNCS.PHASECHK.TRANS64.TRYWAIT P0, [R0+URZ], R3 ;  /* 0x00000003000075a7 */ /* 0x0022a400080011ff */
[----:B--2---:R-:W-:Y:S05]  /*89c0*/  @!P0 NANOSLEEP.SYNCS 0x989680 ;  /* 0x009896800000895d */ /* 0x004fea0003900000 */
[----:B------:R-:W2:Y:S02]  /*89d0*/  @!P0 SYNCS.PHASECHK.TRANS64 P0, [R0+URZ], R3 ;  /* 0x00000003000085a7 */ /* 0x000ea400080010ff */
[----:B--2---:R-:W-:Y:S05]  /*89e0*/  @!P0 BRA `(.L_x_180) ;  /* 0xfffffffc00f08947 */ /* 0x004fea000383ffff */
[----:B------:R-:W-:Y:S05]  /*89f0*/  BRA `(.L_x_181) ;  /* 0xffffffa400e47947 */ /* 0x000fea000383ffff */
.L_x_53:
[----:B----4-:R-:W-:-:S07]  /*8a00*/  MOV R0, UR5 ;  /* 0x0000000500007c02 */ /* 0x010fce0008000f00 */
.L_x_182:
[----:B-1----:R1:W2:Y:S02]  /*8a10*/  SYNCS.PHASECHK.TRANS64.TRYWAIT P0, [R0+URZ], R3 ;  /* 0x00000003000075a7 */ /* 0x0022a400080011ff */
[----:B--2---:R-:W-:Y:S05]  /*8a20*/  @!P0 NANOSLEEP.SYNCS 0x989680 ;  /* 0x009896800000895d */ /* 0x004fea0003900000 */
[----:B------:R-:W2:Y:S02]  /*8a30*/  @!P0 SYNCS.PHASECHK.TRANS64 P0, [R0+URZ], R3 ;  /* 0x00000003000085a7 */ /* 0x000ea400080010ff */
[----:B--2---:R-:W-:Y:S05]  /*8a40*/  @!P0 BRA `(.L_x_182) ;  /* 0xfffffffc00f08947 */ /* 0x004fea000383ffff */
[----:B------:R-:W-:Y:S05]  /*8a50*/  BRA `(.L_x_183) ;  /* 0xffffffa400f07947 */ /* 0x000fea000383ffff */
.L_x_54:
[----:B----4-:R-:W-:-:S07]  /*8a60*/  MOV R0, UR5 ;  /* 0x0000000500007c02 */ /* 0x010fce0008000f00 */
.L_x_184:
[----:B-1----:R1:W2:Y:S02]  /*8a70*/  SYNCS.PHASECHK.TRANS64.TRYWAIT P0, [R0+URZ], R3 ;  /* 0x00000003000075a7 */ /* 0x0022a400080011ff */
[----:B--2---:R-:W-:Y:S05]  /*8a80*/  @!P0 NANOSLEEP.SYNCS 0x989680 ;  /* 0x009896800000895d */ /* 0x004fea0003900000 */
[----:B------:R-:W2:Y:S02]  /*8a90*/  @!P0 SYNCS.PHASECHK.TRANS64 P0, [R0+URZ], R3 ;  /* 0x00000003000085a7 */ /* 0x000ea400080010ff */
[----:B--2---:R-:W-:Y:S05]  /*8aa0*/  @!P0 BRA `(.L_x_184) ;  /* 0xfffffffc00f08947 */ /* 0x004fea000383ffff */
[----:B------:R-:W-:Y:S05]  /*8ab0*/  BRA `(.L_x_185) ;  /* 0xffffffa400fc7947 */ /* 0x000fea000383ffff */
.L_x_55:
[----:B----4-:R-:W-:-:S07]  /*8ac0*/  MOV R0, UR5 ;  /* 0x0000000500007c02 */ /* 0x010fce0008000f00 */
.L_x_186:
[----:B-1----:R1:W2:Y:S02]  /*8ad0*/  SYNCS.PHASECHK.TRANS64.TRYWAIT P0, [R0+URZ], R3 ;  /* 0x00000003000075a7 */ /* 0x0022a400080011ff */
[----:B--2---:R-:W-:Y:S05]  /*8ae0*/  @!P0 NANOSLEEP.SYNCS 0x989680 ;  /* 0x009896800000895d */ /* 0x004fea0003900000 */
[----:B------:R-:W2:Y:S02]  /*8af0*/  @!P0 SYNCS.PHASECHK.TRANS64 P0, [R0+URZ], R3 ;  /* 0x00000003000085a7 */ /* 0x000ea400080010ff */
[----:B--2---:R-:W-:Y:S05]  /*8b00*/  @!P0 BRA `(.L_x_186) ;  /* 0xfffffffc00f08947 */ /* 0x004fea000383ffff */
[----:B------:R-:W-:Y:S05]  /*8b10*/  BRA `(.L_x_187) ;  /* 0xffffffa800087947 */ /* 0x000fea000383ffff */
.L_x_56:
[----:B----4-:R-:W-:-:S07]  /*8b20*/  MOV R0, UR5 ;  /* 0x0000000500007c02 */ /* 0x010fce0008000f00 */
.L_x_188:
[----:B-1----:R1:W2:Y:S02]  /*8b30*/  SYNCS.PHASECHK.TRANS64.TRYWAIT P0, [R0+URZ], R3 ;  /* 0x00000003000075a7 */ /* 0x0022a400080011ff */
[----:B--2---:R-:W-:Y:S05]  /*8b40*/  @!P0 NANOSLEEP.SYNCS 0x989680 ;  /* 0x009896800000895d */ /* 0x004fea0003900000 */
[----:B------:R-:W2:Y:S02]  /*8b50*/  @!P0 SYNCS.PHASECHK.TRANS64 P0, [R0+URZ], R3 ;  /* 0x00000003000085a7 */ /* 0x000ea400080010ff */
[----:B--2---:R-:W-:Y:S05]  /*8b60*/  @!P0 BRA `(.L_x_188) ;  /* 0xfffffffc00f08947 */ /* 0x004fea000383ffff */
[----:B------:R-:W-:Y:S05]  /*8b70*/  BRA `(.L_x_189) ;  /* 0xffffffa800147947 */ /* 0x000fea000383ffff */
.L_x_57:
[----:B----4-:R-:W-:-:S07]  /*8b80*/  MOV R0, UR5 ;  /* 0x0000000500007c02 */ /* 0x010fce0008000f00 */
.L_x_190:
[----:B-1----:R1:W2:Y:S02]  /*8b90*/  SYNCS.PHASECHK.TRANS64.TRYWAIT P0, [R0+URZ], R3 ;  /* 0x00000003000075a7 */ /* 0x0022a400080011ff */
[----:B--2---:R-:W-:Y:S05]  /*8ba0*/  @!P0 NANOSLEEP.SYNCS 0x989680 ;  /* 0x009896800000895d */ /* 0x004fea0003900000 */
[----:B------:R-:W2:Y:S02]  /*8bb0*/  @!P0 SYNCS.PHASECHK.TRANS64 P0, [R0+URZ], R3 ;  /* 0x00000003000085a7 */ /* 0x000ea400080010ff */
[----:B--2---:R-:W-:Y:S05]  /*8bc0*/  @!P0 BRA `(.L_x_190) ;  /* 0xfffffffc00f08947 */ /* 0x004fea000383ffff */
[----:B------:R-:W-:Y:S05]  /*8bd0*/  BRA `(.L_x_191) ;  /* 0xffffffa800207947 */ /* 0x000fea000383ffff */
.L_x_58:
[----:B----4-:R-:W-:-:S07]  /*8be0*/  MOV R0, UR5 ;  /* 0x0000000500007c02 */ /* 0x010fce0008000f00 */
.L_x_192:
[----:B-1----:R1:W2:Y:S02]  /*8bf0*/  SYNCS.PHASECHK.TRANS64.TRYWAIT P0, [R0+URZ], R3 ;  /* 0x00000003000075a7 */ /* 0x0022a400080011ff */
[----:B--2---:R-:W-:Y:S05]  /*8c00*/  @!P0 NANOSLEEP.SYNCS 0x989680 ;  /* 0x009896800000895d */ /* 0x004fea0003900000 */
[----:B------:R-:W2:Y:S02]  /*8c10*/  @!P0 SYNCS.PHASECHK.TRANS64 P0, [R0+URZ], R3 ;  /* 0x00000003000085a7 */ /* 0x000ea400080010ff */
[----:B--2---:R-:W-:Y:S05]  /*8c20*/  @!P0 BRA `(.L_x_192) ;  /* 0xfffffffc00f08947 */ /* 0x004fea000383ffff */
[----:B------:R-:W-:Y:S05]  /*8c30*/  BRA `(.L_x_193) ;  /* 0xffffffa8002c7947 */ /* 0x000fea000383ffff */
.L_x_59:
[----:B----4-:R-:W-:-:S07]  /*8c40*/  MOV R0, UR5 ;  /* 0x0000000500007c02 */ /* 0x010fce0008000f00 */
.L_x_194:
[----:B-1----:R1:W2:Y:S02]  /*8c50*/  SYNCS.PHASECHK.TRANS64.TRYWAIT P0, [R0+URZ], R3 ;  /* 0x00000003000075a7 */ /* 0x0022a400080011ff */
[----:B--2---:R-:W-:Y:S05]  /*8c60*/  @!P0 NANOSLEEP.SYNCS 0x989680 ;  /* 0x009896800000895d */ /* 0x004fea0003900000 */
[----:B------:R-:W2:Y:S02]  /*8c70*/  @!P0 SYNCS.PHASECHK.TRANS64 P0, [R0+URZ], R3 ;  /* 0x00000003000085a7 */ /* 0x000ea400080010ff */
[----:B--2---:R-:W-:Y:S05]  /*8c80*/  @!P0 BRA `(.L_x_194) ;  /* 0xfffffffc00f08947 */ /* 0x004fea000383ffff */
[----:B------:R-:W-:Y:S05]  /*8c90*/  BRA `(.L_x_195) ;  /* 0xffffffa800387947 */ /* 0x000fea000383ffff */
.L_x_60:
[----:B----4-:R-:W-:-:S07]  /*8ca0*/  MOV R0, UR5 ;  /* 0x0000000500007c02 */ /* 0x010fce0008000f00 */
.L_x_196:
[----:B-1----:R1:W2:Y:S02]  /*8cb0*/  SYNCS.PHASECHK.TRANS64.TRYWAIT P0, [R0+URZ], R3 ;  /* 0x00000003000075a7 */ /* 0x0022a400080011ff */
[----:B--2---:R-:W-:Y:S05]  /*8cc0*/  @!P0 NANOSLEEP.SYNCS 0x989680 ;  /* 0x009896800000895d */ /* 0x004fea0003900000 */
[----:B------:R-:W2:Y:S02]  /*8cd0*/  @!P0 SYNCS.PHASECHK.TRANS64 P0, [R0+URZ], R3 ;  /* 0x00000003000085a7 */ /* 0x000ea400080010ff */
[----:B--2---:R-:W-:Y:S05]  /*8ce0*/  @!P0 BRA `(.L_x_196) ;  /* 0xfffffffc00f08947 */ /* 0x004fea000383ffff */
[----:B------:R-:W-:Y:S05]  /*8cf0*/  BRA `(.L_x_197) ;  /* 0xffffffa800447947 */ /* 0x000fea000383ffff */
.L_x_61:
[----:B----4-:R-:W-:-:S07]  /*8d00*/  MOV R0, UR5 ;  /* 0x0000000500007c02 */ /* 0x010fce0008000f00 */
.L_x_198:
[----:B-1----:R1:W2:Y:S02]  /*8d10*/  SYNCS.PHASECHK.TRANS64.TRYWAIT P0, [R0+URZ], R3 ;  /* 0x00000003000075a7 */ /* 0x0022a400080011ff */
[----:B--2---:R-:W-:Y:S05]  /*8d20*/  @!P0 NANOSLEEP.SYNCS 0x989680 ;  /* 0x009896800000895d */ /* 0x004fea0003900000 */
[----:B------:R-:W2:Y:S02]  /*8d30*/  @!P0 SYNCS.PHASECHK.TRANS64 P0, [R0+URZ], R3 ;  /* 0x00000003000085a7 */ /* 0x000ea400080010ff */
[----:B--2---:R-:W-:Y:S05]  /*8d40*/  @!P0 BRA `(.L_x_198) ;  /* 0xfffffffc00f08947 */ /* 0x004fea000383ffff */
[----:B------:R-:W-:Y:S05]  /*8d50*/  BRA `(.L_x_199) ;  /* 0xffffffa800507947 */ /* 0x000fea000383ffff */
.L_x_62:
[----:B----4-:R-:W-:-:S07]  /*8d60*/  MOV R0, UR5 ;  /* 0x0000000500007c02 */ /* 0x010fce0008000f00 */
.L_x_200:
[----:B-1----:R1:W2:Y:S02]  /*8d70*/  SYNCS.PHASECHK.TRANS64.TRYWAIT P0, [R0+URZ], R3 ;  /* 0x00000003000075a7 */ /* 0x0022a400080011ff */
[----:B--2---:R-:W-:Y:S05]  /*8d80*/  @!P0 NANOSLEEP.SYNCS 0x989680 ;  /* 0x009896800000895d */ /* 0x004fea0003900000 */
[----:B------:R-:W2:Y:S02]  /*8d90*/  @!P0 SYNCS.PHASECHK.TRANS64 P0, [R0+URZ], R3 ;  /* 0x00000003000085a7 */ /* 0x000ea400080010ff */
[----:B--2---:R-:W-:Y:S05]  /*8da0*/  @!P0 BRA `(.L_x_200) ;  /* 0xfffffffc00f08947 */ /* 0x004fea000383ffff */
[----:B------:R-:W-:Y:S05]  /*8db0*/  BRA `(.L_x_201) ;  /* 0xffffffa8005c7947 */ /* 0x000fea000383ffff */
.L_x_63:
[----:B----4-:R-:W-:-:S07]  /*8dc0*/  MOV R0, UR5 ;  /* 0x0000000500007c02 */ /* 0x010fce0008000f00 */
.L_x_202:
[----:B-1----:R1:W2:Y:S02]  /*8dd0*/  SYNCS.PHASECHK.TRANS64.TRYWAIT P0, [R0+URZ], R3 ;  /* 0x00000003000075a7 */ /* 0x0022a400080011ff */
[----:B--2---:R-:W-:Y:S05]  /*8de0*/  @!P0 NANOSLEEP.SYNCS 0x989680 ;  /* 0x009896800000895d */ /* 0x004fea0003900000 */
[----:B------:R-:W2:Y:S02]  /*8df0*/  @!P0 SYNCS.PHASECHK.TRANS64 P0, [R0+URZ], R3 ;  /* 0x00000003000085a7 */ /* 0x000ea400080010ff */
[----:B--2---:R-:W-:Y:S05]  /*8e00*/  @!P0 BRA `(.L_x_202) ;  /* 0xfffffffc00f08947 */ /* 0x004fea000383ffff */
[----:B------:R-:W-:Y:S05]  /*8e10*/  BRA `(.L_x_203) ;  /* 0xffffffa800687947 */ /* 0x000fea000383ffff */
.L_x_64:
[----:B----4-:R-:W-:-:S07]  /*8e20*/  MOV R0, UR5 ;  /* 0x0000000500007c02 */ /* 0x010fce0008000f00 */
.L_x_204:
[----:B-1----:R1:W2:Y:S02]  /*8e30*/  SYNCS.PHASECHK.TRANS64.TRYWAIT P0, [R0+URZ], R3 ;  /* 0x00000003000075a7 */ /* 0x0022a400080011ff */
[----:B--2---:R-:W-:Y:S05]  /*8e40*/  @!P0 NANOSLEEP.SYNCS 0x989680 ;  /* 0x009896800000895d */ /* 0x004fea0003900000 */
[----:B------:R-:W2:Y:S02]  /*8e50*/  @!P0 SYNCS.PHASECHK.TRANS64 P0, [R0+URZ], R3 ;  /* 0x00000003000085a7 */ /* 0x000ea400080010ff */
[----:B--2---:R-:W-:Y:S05]  /*8e60*/  @!P0 BRA `(.L_x_204) ;  /* 0xfffffffc00f08947 */ /* 0x004fea000383ffff */
[----:B------:R-:W-:Y:S05]  /*8e70*/  BRA `(.L_x_205) ;  /* 0xffffffa800747947 */ /* 0x000fea000383ffff */
.L_x_65:
[----:B----4-:R-:W-:-:S07]  /*8e80*/  MOV R0, UR5 ;  /* 0x0000000500007c02 */ /* 0x010fce0008000f00 */
.L_x_206:
[----:B-1----:R1:W2:Y:S02]  /*8e90*/  SYNCS.PHASECHK.TRANS64.TRYWAIT P0, [R0+URZ], R3 ;  /* 0x00000003000075a7 */ /* 0x0022a400080011ff */
[----:B--2---:R-:W-:Y:S05]  /*8ea0*/  @!P0 NANOSLEEP.SYNCS 0x989680 ;  /* 0x009896800000895d */ /* 0x004fea0003900000 */
[----:B------:R-:W2:Y:S02]  /*8eb0*/  @!P0 SYNCS.PHASECHK.TRANS64 P0, [R0+URZ], R3 ;  /* 0x00000003000085a7 */ /* 0x000ea400080010ff */
[----:B--2---:R-:W-:Y:S05]  /*8ec0*/  @!P0 BRA `(.L_x_206) ;  /* 0xfffffffc00f08947 */ /* 0x004fea000383ffff */
[----:B------:R-:W-:Y:S05]  /*8ed0*/  BRA `(.L_x_207) ;  /* 0xffffffa800807947 */ /* 0x000fea000383ffff */
.L_x_66:
[----:B----4-:R-:W-:-:S07]  /*8ee0*/  MOV R0, UR5 ;  /* 0x0000000500007c02 */ /* 0x010fce0008000f00 */
.L_x_208:
[----:B-1----:R1:W2:Y:S02]  /*8ef0*/  SYNCS.PHASECHK.TRANS64.TRYWAIT P0, [R0+URZ], R3 ;  /* 0x00000003000075a7 */ /* 0x0022a400080011ff */
[----:B--2---:R-:W-:Y:S05]  /*8f00*/  @!P0 NANOSLEEP.SYNCS 0x989680 ;  /* 0x009896800000895d */ /* 0x004fea0003900000 */
[----:B------:R-:W2:Y:S02]  /*8f10*/  @!P0 SYNCS.PHASECHK.TRANS64 P0, [R0+URZ], R3 ;  /* 0x00000003000085a7 */ /* 0x000ea400080010ff */
[----:B--2---:R-:W-:Y:S05]  /*8f20*/  @!P0 BRA `(.L_x_208) ;  /* 0xfffffffc00f08947 */ /* 0x004fea000383ffff */
[----:B------:R-:W-:Y:S05]  /*8f30*/  BRA `(.L_x_209) ;  /* 0xffffffa8008c7947 */ /* 0x000fea000383ffff */
.L_x_67:
[----:B----4-:R-:W-:-:S07]  /*8f40*/  MOV R0, UR5 ;  /* 0x0000000500007c02 */ /* 0x010fce0008000f00 */
.L_x_210:
[----:B-1----:R1:W2:Y:S02]  /*8f50*/  SYNCS.PHASECHK.TRANS64.TRYWAIT P0, [R0+URZ], R3 ;  /* 0x00000003000075a7 */ /* 0x0022a400080011ff */
[----:B--2---:R-:W-:Y:S05]  /*8f60*/  @!P0 NANOSLEEP.SYNCS 0x989680 ;  /* 0x009896800000895d */ /* 0x004fea0003900000 */
[----:B------:R-:W2:Y:S02]  /*8f70*/  @!P0 SYNCS.PHASECHK.TRANS64 P0, [R0+URZ], R3 ;  /* 0x00000003000085a7 */ /* 0x000ea400080010ff */
[----:B--2---:R-:W-:Y:S05]  /*8f80*/  @!P0 BRA `(.L_x_210) ;  /* 0xfffffffc00f08947 */ /* 0x004fea000383ffff */
[----:B------:R-:W-:Y:S05]  /*8f90*/  BRA `(.L_x_211) ;  /* 0xffffffa800987947 */ /* 0x000fea000383ffff */
.L_x_68:
[----:B----4-:R-:W-:-:S07]  /*8fa0*/  MOV R0, UR5 ;  /* 0x0000000500007c02 */ /* 0x010fce0008000f00 */
.L_x_212:
[----:B-1----:R1:W2:Y:S02]  /*8fb0*/  SYNCS.PHASECHK.TRANS64.TRYWAIT P0, [R0+URZ], R3 ;  /* 0x00000003000075a7 */ /* 0x0022a400080011ff */
[----:B--2---:R-:W-:Y:S05]  /*8fc0*/  @!P0 NANOSLEEP.SYNCS 0x989680 ;  /* 0x009896800000895d */ /* 0x004fea0003900000 */
[----:B------:R-:W2:Y:S02]  /*8fd0*/  @!P0 SYNCS.PHASECHK.TRANS64 P0, [R0+URZ], R3 ;  /* 0x00000003000085a7 */ /* 0x000ea400080010ff */
[----:B--2---:R-:W-:Y:S05]  /*8fe0*/  @!P0 BRA `(.L_x_212) ;  /* 0xfffffffc00f08947 */ /* 0x004fea000383ffff */
[----:B------:R-:W-:Y:S05]  /*8ff0*/  BRA `(.L_x_213) ;  /* 0xffffffa800a47947 */ /* 0x000fea000383ffff */
.L_x_69:
[----:B----4-:R-:W-:-:S07]  /*9000*/  MOV R0, UR5 ;  /* 0x0000000500007c02 */ /* 0x010fce0008000f00 */
.L_x_214:
[----:B-1----:R1:W2:Y:S02]  /*9010*/  SYNCS.PHASECHK.TRANS64.TRYWAIT P0, [R0+URZ], R3 ;  /* 0x00000003000075a7 */ /* 0x0022a400080011ff */
[----:B--2---:R-:W-:Y:S05]  /*9020*/  @!P0 NANOSLEEP.SYNCS 0x989680 ;  /* 0x009896800000895d */ /* 0x004fea0003900000 */
[----:B------:R-:W2:Y:S02]  /*9030*/  @!P0 SYNCS.PHASECHK.TRANS64 P0, [R0+URZ], R3 ;  /* 0x00000003000085a7 */ /* 0x000ea400080010ff */
[----:B--2---:R-:W-:Y:S05]  /*9040*/  @!P0 BRA `(.L_x_214) ;  /* 0xfffffffc00f08947 */ /* 0x004fea000383ffff */
[----:B------:R-:W-:Y:S05]  /*9050*/  BRA `(.L_x_215) ;  /* 0xffffffa800b07947 */ /* 0x000fea000383ffff */
.L_x_70:
[----:B----4-:R-:W-:-:S07]  /*9060*/  MOV R0, UR5 ;  /* 0x0000000500007c02 */ /* 0x010fce0008000f00 */
.L_x_216:
[----:B-1----:R1:W2:Y:S02]  /*9070*/  SYNCS.PHASECHK.TRANS64.TRYWAIT P0, [R0+URZ], R3 ;  /* 0x00000003000075a7 */ /* 0x0022a400080011ff */
[----:B--2---:R-:W-:Y:S05]  /*9080*/  @!P0 NANOSLEEP.SYNCS 0x989680 ;  /* 0x009896800000895d */ /* 0x004fea0003900000 */
[----:B------:R-:W2:Y:S02]  /*9090*/  @!P0 SYNCS.PHASECHK.TRANS64 P0, [R0+URZ], R3 ;  /* 0x00000003000085a7 */ /* 0x000ea400080010ff */
[----:B--2---:R-:W-:Y:S05]  /*90a0*/  @!P0 BRA `(.L_x_216) ;  /* 0xfffffffc00f08947 */ /* 0x004fea000383ffff */
[----:B------:R-:W-:Y:S05]  /*90b0*/  BRA `(.L_x_217) ;  /* 0xffffffa800bc7947 */ /* 0x000fea000383ffff */
.L_x_71:
[----:B----4-:R-:W-:-:S07]  /*90c0*/  MOV R0, UR5 ;  /* 0x0000000500007c02 */ /* 0x010fce0008000f00 */
.L_x_218:
[----:B-1----:R1:W2:Y:S02]  /*90d0*/  SYNCS.PHASECHK.TRANS64.TRYWAIT P0, [R0+URZ], R3 ;  /* 0x00000003000075a7 */ /* 0x0022a400080011ff */
[----:B--2---:R-:W-:Y:S05]  /*90e0*/  @!P0 NANOSLEEP.SYNCS 0x989680 ;  /* 0x009896800000895d */ /* 0x004fea0003900000 */
[----:B------:R-:W2:Y:S02]  /*90f0*/  @!P0 SYNCS.PHASECHK.TRANS64 P0, [R0+URZ], R3 ;  /* 0x00000003000085a7 */ /* 0x000ea400080010ff */
[----:B--2---:R-:W-:Y:S05]  /*9100*/  @!P0 BRA `(.L_x_218) ;  /* 0xfffffffc00f08947 */ /* 0x004fea000383ffff */
[----:B------:R-:W-:Y:S05]  /*9110*/  BRA `(.L_x_219) ;  /* 0xffffffa800c87947 */ /* 0x000fea000383ffff */
.L_x_72:
[----:B----4-:R-:W-:-:S07]  /*9120*/  MOV R0, UR5 ;  /* 0x0000000500007c02 */ /* 0x010fce0008000f00 */
.L_x_220:
[----:B-1----:R1:W2:Y:S02]  /*9130*/  SYNCS.PHASECHK.TRANS64.TRYWAIT P0, [R0+URZ], R3 ;  /* 0x00000003000075a7 */ /* 0x0022a400080011ff */
[----:B--2---:R-:W-:Y:S05]  /*9140*/  @!P0 NANOSLEEP.SYNCS 0x989680 ;  /* 0x009896800000895d */ /* 0x004fea0003900000 */
[----:B------:R-:W2:Y:S02]  /*9150*/  @!P0 SYNCS.PHASECHK.TRANS64 P0, [R0+URZ], R3 ;  /* 0x00000003000085a7 */ /* 0x000ea400080010ff */
[----:B--2---:R-:W-:Y:S05]  /*9160*/  @!P0 BRA `(.L_x_220) ;  /* 0xfffffffc00f08947 */ /* 0x004fea000383ffff */
[----:B------:R-:W-:Y:S05]  /*9170*/  BRA `(.L_x_221) ;  /* 0xffffffa800d47947 */ /* 0x000fea000383ffff */
.L_x_73:
[----:B----4-:R-:W-:-:S07]  /*9180*/  MOV R0, UR5 ;  /* 0x0000000500007c02 */ /* 0x010fce0008000f00 */
.L_x_222:
[----:B-1----:R1:W2:Y:S02]  /*9190*/  SYNCS.PHASECHK.TRANS64.TRYWAIT P0, [R0+URZ], R3 ;  /* 0x00000003000075a7 */ /* 0x0022a400080011ff */
[----:B--2---:R-:W-:Y:S05]  /*91a0*/  @!P0 NANOSLEEP.SYNCS 0x989680 ;  /* 0x009896800000895d */ /* 0x004fea0003900000 */
[----:B------:R-:W2:Y:S02]  /*91b0*/  @!P0 SYNCS.PHASECHK.TRANS64 P0, [R0+URZ], R3 ;  /* 0x00000003000085a7 */ /* 0x000ea400080010ff */
[----:B--2---:R-:W-:Y:S05]  /*91c0*/  @!P0 BRA `(.L_x_222) ;  /* 0xfffffffc00f08947 */ /* 0x004fea000383ffff */
[----:B------:R-:W-:Y:S05]  /*91d0*/  BRA `(.L_x_223) ;  /* 0xffffffa800e07947 */ /* 0x000fea000383ffff */
.L_x_74:
[----:B----4-:R-:W-:-:S07]  /*91e0*/  MOV R0, UR5 ;  /* 0x0000000500007c02 */ /* 0x010fce0008000f00 */
.L_x_224:
[----:B-1----:R1:W2:Y:S02]  /*91f0*/  SYNCS.PHASECHK.TRANS64.TRYWAIT P0, [R0+URZ], R3 ;  /* 0x00000003000075a7 */ /* 0x0022a400080011ff */
[----:B--2---:R-:W-:Y:S05]  /*9200*/  @!P0 NANOSLEEP.SYNCS 0x989680 ;  /* 0x009896800000895d */ /* 0x004fea0003900000 */
[----:B------:R-:W2:Y:S02]  /*9210*/  @!P0 SYNCS.PHASECHK.TRANS64 P0, [R0+URZ], R3 ;  /* 0x00000003000085a7 */ /* 0x000ea400080010ff */
[----:B--2---:R-:W-:Y:S05]  /*9220*/  @!P0 BRA `(.L_x_224) ;  /* 0xfffffffc00f08947 */ /* 0x004fea000383ffff */
[----:B------:R-:W-:Y:S05]  /*9230*/  BRA `(.L_x_225) ;  /* 0xffffffa800ec7947 */ /* 0x000fea000383ffff */
.L_x_75:
[----:B----4-:R-:W-:-:S07]  /*9240*/  MOV R0, UR5 ;  /* 0x0000000500007c02 */ /* 0x010fce0008000f00 */
.L_x_226:
[----:B-1----:R1:W2:Y:S02]  /*9250*/  SYNCS.PHASECHK.TRANS64.TRYWAIT P0, [R0+URZ], R3 ;  /* 0x00000003000075a7 */ /* 0x0022a400080011ff */
[----:B--2---:R-:W-:Y:S05]  /*9260*/  @!P0 NANOSLEEP.SYNCS 0x989680 ;  /* 0x009896800000895d */ /* 0x004fea0003900000 */
[----:B------:R-:W2:Y:S02]  /*9270*/  @!P0 SYNCS.PHASECHK.TRANS64 P0, [R0+URZ], R3 ;  /* 0x00000003000085a7 */ /* 0x000ea400080010ff */
[----:B--2---:R-:W-:Y:S05]  /*9280*/  @!P0 BRA `(.L_x_226) ;  /* 0xfffffffc00f08947 */ /* 0x004fea000383ffff */
[----:B------:R-:W-:Y:S05]  /*9290*/  BRA `(.L_x_227) ;  /* 0xffffffa800f87947 */ /* 0x000fea000383ffff */
.L_x_76:
[----:B----4-:R-:W-:-:S07]  /*92a0*/  MOV R0, UR5 ;  /* 0x0000000500007c02 */ /* 0x010fce0008000f00 */
.L_x_228:
[----:B-1----:R1:W2:Y:S02]  /*92b0*/  SYNCS.PHASECHK.TRANS64.TRYWAIT P0, [R0+URZ], R3 ;  /* 0x00000003000075a7 */ /* 0x0022a400080011ff */
[----:B--2---:R-:W-:Y:S05]  /*92c0*/  @!P0 NANOSLEEP.SYNCS 0x989680 ;  /* 0x009896800000895d */ /* 0x004fea0003900000 */
[----:B------:R-:W2:Y:S02]  /*92d0*/  @!P0 SYNCS.PHASECHK.TRANS64 P0, [R0+URZ], R3 ;  /* 0x00000003000085a7 */ /* 0x000ea400080010ff */
[----:B--2---:R-:W-:Y:S05]  /*92e0*/  @!P0 BRA `(.L_x_228) ;  /* 0xfffffffc00f08947 */ /* 0x004fea000383ffff */
[----:B------:R-:W-:Y:S05]  /*92f0*/  BRA `(.L_x_229) ;  /* 0xffffffac00047947 */ /* 0x000fea000383ffff */
.L_x_77:
[----:B----4-:R-:W-:-:S07]  /*9300*/  MOV R0, UR5 ;  /* 0x0000000500007c02 */ /* 0x010fce0008000f00 */
.L_x_230:
[----:B-1----:R1:W2:Y:S02]  /*9310*/  SYNCS.PHASECHK.TRANS64.TRYWAIT P0, [R0+URZ], R3 ;  /* 0x00000003000075a7 */ /* 0x0022a400080011ff */
[----:B--2---:R-:W-:Y:S05]  /*9320*/  @!P0 NANOSLEEP.SYNCS 0x989680 ;  /* 0x009896800000895d */ /* 0x004fea0003900000 */
[----:B------:R-:W2:Y:S02]  /*9330*/  @!P0 SYNCS.PHASECHK.TRANS64 P0, [R0+URZ], R3 ;  /* 0x00000003000085a7 */ /* 0x000ea400080010ff */
[----:B--2---:R-:W-:Y:S05]  /*9340*/  @!P0 BRA `(.L_x_230) ;  /* 0xfffffffc00f08947 */ /* 0x004fea000383ffff */
[----:B------:R-:W-:Y:S05]  /*9350*/  BRA `(.L_x_231) ;  /* 0xffffffac00107947 */ /* 0x000fea000383ffff */
.L_x_78:
[----:B----4-:R-:W-:-:S07]  /*9360*/  MOV R0, UR5 ;  /* 0x0000000500007c02 */ /* 0x010fce0008000f00 */
.L_x_232:
[----:B-1----:R1:W2:Y:S02]  /*9370*/  SYNCS.PHASECHK.TRANS64.TRYWAIT P0, [R0+URZ], R3 ;  /* 0x00000003000075a7 */ /* 0x0022a400080011ff */
[----:B--2---:R-:W-:Y:S05]  /*9380*/  @!P0 NANOSLEEP.SYNCS 0x989680 ;  /* 0x009896800000895d */ /* 0x004fea0003900000 */
[----:B------:R-:W2:Y:S02]  /*9390*/  @!P0 SYNCS.PHASECHK.TRANS64 P0, [R0+URZ], R3 ;  /* 0x00000003000085a7 */ /* 0x000ea400080010ff */
[----:B--2---:R-:W-:Y:S05]  /*93a0*/  @!P0 BRA `(.L_x_232) ;  /* 0xfffffffc00f08947 */ /* 0x004fea000383ffff */
[----:B------:R-:W-:Y:S05]  /*93b0*/  BRA `(.L_x_233) ;  /* 0xffffffac001c7947 */ /* 0x000fea000383ffff */
.L_x_79:
[----:B----4-:R-:W-:-:S07]  /*93c0*/  MOV R0, UR5 ;  /* 0x0000000500007c02 */ /* 0x010fce0008000f00 */
.L_x_234:
[----:B-1----:R1:W2:Y:S02]  /*93d0*/  SYNCS.PHASECHK.TRANS64.TRYWAIT P0, [R0+URZ], R3 ;  /* 0x00000003000075a7 */ /* 0x0022a400080011ff */
[----:B--2---:R-:W-:Y:S05]  /*93e0*/  @!P0 NANOSLEEP.SYNCS 0x989680 ;  /* 0x009896800000895d */ /* 0x004fea0003900000 */
[----:B------:R-:W2:Y:S02]  /*93f0*/  @!P0 SYNCS.PHASECHK.TRANS64 P0, [R0+URZ], R3 ;  /* 0x00000003000085a7 */ /* 0x000ea400080010ff */
[----:B--2---:R-:W-:Y:S05]  /*9400*/  @!P0 BRA `(.L_x_234) ;  /* 0xfffffffc00f08947 */ /* 0x004fea000383ffff */
[----:B------:R-:W-:Y:S05]  /*9410*/  BRA `(.L_x_235) ;  /* 0xffffffac00287947 */ /* 0x000fea000383ffff */
.L_x_80:
[----:B----4-:R-:W-:-:S07]  /*9420*/  MOV R0, UR5 ;  /* 0x0000000500007c02 */ /* 0x010fce0008000f00 */
.L_x_236:
[----:B-1----:R1:W2:Y:S02]  /*9430*/  SYNCS.PHASECHK.TRANS64.TRYWAIT P0, [R0+URZ], R3 ;  /* 0x00000003000075a7 */ /* 0x0022a400080011ff */
[----:B--2---:R-:W-:Y:S05]  /*9440*/  @!P0 NANOSLEEP.SYNCS 0x989680 ;  /* 0x009896800000895d */ /* 0x004fea0003900000 */
[----:B------:R-:W2:Y:S02]  /*9450*/  @!P0 SYNCS.PHASECHK.TRANS64 P0, [R0+URZ], R3 ;  /* 0x00000003000085a7 */ /* 0x000ea400080010ff */
[----:B--2---:R-:W-:Y:S05]  /*9460*/  @!P0 BRA `(.L_x_236) ;  /* 0xfffffffc00f08947 */ /* 0x004fea000383ffff */
[----:B------:R-:W-:Y:S05]  /*9470*/  BRA `(.L_x_237) ;  /* 0xffffffac00347947 */ /* 0x000fea000383ffff */
.L_x_81:
[----:B----4-:R-:W-:-:S07]  /*9480*/  MOV R0, UR5 ;  /* 0x0000000500007c02 */ /* 0x010fce0008000f00 */
.L_x_238:
[----:B-1----:R1:W2:Y:S02]  /*9490*/  SYNCS.PHASECHK.TRANS64.TRYWAIT P0, [R0+URZ], R3 ;  /* 0x00000003000075a7 */ /* 0x0022a400080011ff */
[----:B--2---:R-:W-:Y:S05]  /*94a0*/  @!P0 NANOSLEEP.SYNCS 0x989680 ;  /* 0x009896800000895d */ /* 0x004fea0003900000 */
[----:B------:R-:W2:Y:S02]  /*94b0*/  @!P0 SYNCS.PHASECHK.TRANS64 P0, [R0+URZ], R3 ;  /* 0x00000003000085a7 */ /* 0x000ea400080010ff */
[----:B--2---:R-:W-:Y:S05]  /*94c0*/  @!P0 BRA `(.L_x_238) ;  /* 0xfffffffc00f08947 */ /* 0x004fea000383ffff */
[----:B------:R-:W-:Y:S05]  /*94d0*/  BRA `(.L_x_239) ;  /* 0xffffffac00407947 */ /* 0x000fea000383ffff */
.L_x_82:
[----:B----4-:R-:W-:-:S07]  /*94e0*/  MOV R0, UR5 ;  /* 0x0000000500007c02 */ /* 0x010fce0008000f00 */
.L_x_240:
[----:B-1----:R1:W2:Y:S02]  /*94f0*/  SYNCS.PHASECHK.TRANS64.TRYWAIT P0, [R0+URZ], R3 ;  /* 0x00000003000075a7 */ /* 0x0022a400080011ff */
[----:B--2---:R-:W-:Y:S05]  /*9500*/  @!P0 NANOSLEEP.SYNCS 0x989680 ;  /* 0x009896800000895d */ /* 0x004fea0003900000 */
[----:B------:R-:W2:Y:S02]  /*9510*/  @!P0 SYNCS.PHASECHK.TRANS64 P0, [R0+URZ], R3 ;  /* 0x00000003000085a7 */ /* 0x000ea400080010ff */
[----:B--2---:R-:W-:Y:S05]  /*9520*/  @!P0 BRA `(.L_x_240) ;  /* 0xfffffffc00f08947 */ /* 0x004fea000383ffff */
[----:B------:R-:W-:Y:S05]  /*9530*/  BRA `(.L_x_241) ;  /* 0xffffffac004c7947 */ /* 0x000fea000383ffff */
.L_x_83:
[----:B----4-:R-:W-:-:S07]  /*9540*/  MOV R0, UR5 ;  /* 0x0000000500007c02 */ /* 0x010fce0008000f00 */
.L_x_242:
[----:B-1----:R1:W2:Y:S02]  /*9550*/  SYNCS.PHASECHK.TRANS64.TRYWAIT P0, [R0+URZ], R3 ;  /* 0x00000003000075a7 */ /* 0x0022a400080011ff */
[----:B--2---:R-:W-:Y:S05]  /*9560*/  @!P0 NANOSLEEP.SYNCS 0x989680 ;  /* 0x009896800000895d */ /* 0x004fea0003900000 */
[----:B------:R-:W2:Y:S02]  /*9570*/  @!P0 SYNCS.PHASECHK.TRANS64 P0, [R0+URZ], R3 ;  /* 0x00000003000085a7 */ /* 0x000ea400080010ff */
[----:B--2---:R-:W-:Y:S05]  /*9580*/  @!P0 BRA `(.L_x_242) ;  /* 0xfffffffc00f08947 */ /* 0x004fea000383ffff */
[----:B------:R-:W-:Y:S05]  /*9590*/  BRA `(.L_x_243) ;  /* 0xffffffac00587947 */ /* 0x000fea000383ffff */
.L_x_84:
[----:B----4-:R-:W-:-:S07]  /*95a0*/  MOV R0, UR5 ;  /* 0x0000000500007c02 */ /* 0x010fce0008000f00 */
.L_x_244:
[----:B-1----:R1:W2:Y:S02]  /*95b0*/  SYNCS.PHASECHK.TRANS64.TRYWAIT P0, [R0+URZ], R3 ;  /* 0x00000003000075a7 */ /* 0x0022a400080011ff */
[----:B--2---:R-:W-:Y:S05]  /*95c0*/  @!P0 NANOSLEEP.SYNCS 0x989680 ;  /* 0x009896800000895d */ /* 0x004fea0003900000 */
[----:B------:R-:W2:Y:S02]  /*95d0*/  @!P0 SYNCS.PHASECHK.TRANS64 P0, [R0+URZ], R3 ;  /* 0x00000003000085a7 */ /* 0x000ea400080010ff */
[----:B--2---:R-:W-:Y:S05]  /*95e0*/  @!P0 BRA `(.L_x_244) ;  /* 0xfffffffc00f08947 */ /* 0x004fea000383ffff */
[----:B------:R-:W-:Y:S05]  /*95f0*/  BRA `(.L_x_245) ;  /* 0xffffffac00647947 */ /* 0x000fea000383ffff */
.L_x_85:
[----:B----4-:R-:W-:-:S07]  /*9600*/  MOV R0, UR5 ;  /* 0x0000000500007c02 */ /* 0x010fce0008000f00 */
.L_x_246:
[----:B-1----:R1:W2:Y:S02]  /*9610*/  SYNCS.PHASECHK.TRANS64.TRYWAIT P0, [R0+URZ], R3 ;  /* 0x00000003000075a7 */ /* 0x0022a400080011ff */
[----:B--2---:R-:W-:Y:S05]  /*9620*/  @!P0 NANOSLEEP.SYNCS 0x989680 ;  /* 0x009896800000895d */ /* 0x004fea0003900000 */
[----:B------:R-:W2:Y:S02]  /*9630*/  @!P0 SYNCS.PHASECHK.TRANS64 P0, [R0+URZ], R3 ;  /* 0x00000003000085a7 */ /* 0x000ea400080010ff */
[----:B--2---:R-:W-:Y:S05]  /*9640*/  @!P0 BRA `(.L_x_246) ;  /* 0xfffffffc00f08947 */ /* 0x004fea000383ffff */
[----:B------:R-:W-:Y:S05]  /*9650*/  BRA `(.L_x_247) ;  /* 0xffffffac00707947 */ /* 0x000fea000383ffff */
.L_x_86:
[----:B----4-:R-:W-:-:S07]  /*9660*/  MOV R0, UR5 ;  /* 0x0000000500007c02 */ /* 0x010fce0008000f00 */
.L_x_248:
[----:B-1----:R1:W2:Y:S02]  /*9670*/  SYNCS.PHASECHK.TRANS64.TRYWAIT P0, [R0+URZ], R3 ;  /* 0x00000003000075a7 */ /* 0x0022a400080011ff */
[----:B--2---:R-:W-:Y:S05]  /*9680*/  @!P0 NANOSLEEP.SYNCS 0x989680 ;  /* 0x009896800000895d */ /* 0x004fea0003900000 */
[----:B------:R-:W2:Y:S02]  /*9690*/  @!P0 SYNCS.PHASECHK.TRANS64 P0, [R0+URZ], R3 ;  /* 0x00000003000085a7 */ /* 0x000ea400080010ff */
[----:B--2---:R-:W-:Y:S05]  /*96a0*/  @!P0 BRA `(.L_x_248) ;  /* 0xfffffffc00f08947 */ /* 0x004fea000383ffff */
[----:B------:R-:W-:Y:S05]  /*96b0*/  BRA `(.L_x_249) ;  /* 0xffffffac007c7947 */ /* 0x000fea000383ffff */
.L_x_87:
[----:B----4-:R-:W-:-:S07]  /*96c0*/  MOV R0, UR5 ;  /* 0x0000000500007c02 */ /* 0x010fce0008000f00 */
.L_x_250:
[----:B-1----:R1:W2:Y:S02]  /*96d0*/  SYNCS.PHASECHK.TRANS64.TRYWAIT P0, [R0+URZ], R3 ;  /* 0x00000003000075a7 */ /* 0x0022a400080011ff */
[----:B--2---:R-:W-:Y:S05]  /*96e0*/  @!P0 NANOSLEEP.SYNCS 0x989680 ;  /* 0x009896800000895d */ /* 0x004fea0003900000 */
[----:B------:R-:W2:Y:S02]  /*96f0*/  @!P0 SYNCS.PHASECHK.TRANS64 P0, [R0+URZ], R3 ;  /* 0x00000003000085a7 */ /* 0x000ea400080010ff */
[----:B--2---:R-:W-:Y:S05]  /*9700*/  @!P0 BRA `(.L_x_250) ;  /* 0xfffffffc00f08947 */ /* 0x004fea000383ffff */
[----:B------:R-:W-:Y:S05]  /*9710*/  BRA `(.L_x_251) ;  /* 0xffffffac00887947 */ /* 0x000fea000383ffff */
.L_x_88:
[----:B----4-:R-:W-:-:S07]  /*9720*/  MOV R0, UR5 ;  /* 0x0000000500007c02 */ /* 0x010fce0008000f00 */
.L_x_252:
[----:B-1----:R1:W2:Y:S02]  /*9730*/  SYNCS.PHASECHK.TRANS64.TRYWAIT P0, [R0+URZ], R3 ;  /* 0x00000003000075a7 */ /* 0x0022a400080011ff */
[----:B--2---:R-:W-:Y:S05]  /*9740*/  @!P0 NANOSLEEP.SYNCS 0x989680 ;  /* 0x009896800000895d */ /* 0x004fea0003900000 */
[----:B------:R-:W2:Y:S02]  /*9750*/  @!P0 SYNCS.PHASECHK.TRANS64 P0, [R0+URZ], R3 ;  /* 0x00000003000085a7 */ /* 0x000ea400080010ff */
[----:B--2---:R-:W-:Y:S05]  /*9760*/  @!P0 BRA `(.L_x_252) ;  /* 0xfffffffc00f08947 */ /* 0x004fea000383ffff */
[----:B------:R-:W-:Y:S05]  /*9770*/  BRA `(.L_x_253) ;  /* 0xffffffac00947947 */ /* 0x000fea000383ffff */
.L_x_89:
[----:B----4-:R-:W-:-:S07]  /*9780*/  MOV R0, UR5 ;  /* 0x0000000500007c02 */ /* 0x010fce0008000f00 */
.L_x_254:
[----:B-1----:R1:W2:Y:S02]  /*9790*/  SYNCS.PHASECHK.TRANS64.TRYWAIT P0, [R0+URZ], R3 ;  /* 0x00000003000075a7 */ /* 0x0022a400080011ff */
[----:B--2---:R-:W-:Y:S05]  /*97a0*/  @!P0 NANOSLEEP.SYNCS 0x989680 ;  /* 0x009896800000895d */ /* 0x004fea0003900000 */
[----:B------:R-:W2:Y:S02]  /*97b0*/  @!P0 SYNCS.PHASECHK.TRANS64 P0, [R0+URZ], R3 ;  /* 0x00000003000085a7 */ /* 0x000ea400080010ff */
[----:B--2---:R-:W-:Y:S05]  /*97c0*/  @!P0 BRA `(.L_x_254) ;  /* 0xfffffffc00f08947 */ /* 0x004fea000383ffff */
[----:B------:R-:W-:Y:S05]  /*97d0*/  BRA `(.L_x_255) ;  /* 0xffffffac00a07947 */ /* 0x000fea000383ffff */
.L_x_92:
[----:B-1----:R1:W2:Y:S02]  /*97e0*/  SYNCS.PHASECHK.TRANS64.TRYWAIT P0, [R0+URZ+0x3e0], R5 ;  /* 0x0003e005000075a7 */ /* 0x0022a400080011ff */
[----:B--2---:R-:W-:Y:S05]  /*97f0*/  @!P0 NANOSLEEP.SYNCS 0x989680 ;  /* 0x009896800000895d */ /* 0x004fea0003900000 */
[----:B------:R-:W2:Y:S02]  /*9800*/  @!P0 SYNCS.PHASECHK.TRANS64 P0, [R0+URZ+0x3e0], R5 ;  /* 0x0003e005000085a7 */ /* 0x000ea400080010ff */
[----:B--2---:R-:W-:Y:S05]  /*9810*/  @!P0 BRA `(.L_x_92) ;  /* 0xfffffffc00f08947 */ /* 0x004fea000383ffff */
[----:B------:R-:W-:Y:S05]  /*9820*/  BRA `(.L_x_256) ;  /* 0xffffffac00fc7947 */ /* 0x000fea000383ffff */
.L_x_93:
[----:B------:R-:W-:-:S07]  /*9830*/  MOV R0, UR5 ;  /* 0x0000000500007c02 */ /* 0x000fce0008000f00 */
.L_x_257:
[----:B-1----:R1:W2:Y:S02]  /*9840*/  SYNCS.PHASECHK.TRANS64.TRYWAIT P0, [R0+URZ+0x390], R5 ;  /* 0x00039005000075a7 */ /* 0x0022a400080011ff */
[----:B--2---:R-:W-:Y:S05]  /*9850*/  @!P0 NANOSLEEP.SYNCS 0x989680 ;  /* 0x009896800000895d */ /* 0x004fea0003900000 */
[----:B------:R-:W2:Y:S02]  /*9860*/  @!P0 SYNCS.PHASECHK.TRANS64 P0, [R0+URZ+0x390], R5 ;  /* 0x00039005000085a7 */ /* 0x000ea400080010ff */
[----:B--2---:R-:W-:Y:S05]  /*9870*/  @!P0 BRA `(.L_x_257) ;  /* 0xfffffffc00f08947 */ /* 0x004fea000383ffff */
[----:B------:R-:W-:Y:S05]  /*9880*/  BRA `(.L_x_258) ;  /* 0xffffffb0000c7947 */ /* 0x000fea000383ffff */
.L_x_94:
[----:B-1----:R1:W2:Y:S02]  /*9890*/  SYNCS.PHASECHK.TRANS64.TRYWAIT P1, [R0+URZ+0x380], R5 ;  /* 0x00038005000075a7 */ /* 0x0022a400080211ff */
[----:B--2---:R-:W-:Y:S05]  /*98a0*/  @!P1 NANOSLEEP.SYNCS 0x989680 ;  /* 0x009896800000995d */ /* 0x004fea0003900000 */
[----:B------:R-:W2:Y:S02]  /*98b0*/  @!P1 SYNCS.PHASECHK.TRANS64 P1, [R0+URZ+0x380], R5 ;  /* 0x00038005000095a7 */ /* 0x000ea400080210ff */
[----:B--2---:R-:W-:Y:S05]  /*98c0*/  @!P1 BRA `(.L_x_94) ;  /* 0xfffffffc00f09947 */ /* 0x004fea000383ffff */
[----:B------:R-:W-:Y:S05]  /*98d0*/  BRA `(.L_x_259) ;  /* 0xffffffb0003c7947 */ /* 0x000fea000383ffff */
.L_x_97:
[----:B------:R-:W-:-:S07]  /*98e0*/  MOV R0, UR5 ;  /* 0x0000000500007c02 */ /* 0x000fce0008000f00 */
.L_x_260:
[----:B-1----:R1:W2:Y:S02]  /*98f0*/  SYNCS.PHASECHK.TRANS64.TRYWAIT P0, [R0+URZ+0x390], R3 ;  /* 0x00039003000075a7 */ /* 0x0022a400080011ff */
[----:B--2---:R-:W-:Y:S05]  /*9900*/  @!P0 NANOSLEEP.SYNCS 0x989680 ;  /* 0x009896800000895d */ /* 0x004fea0003900000 */
[----:B------:R-:W2:Y:S02]  /*9910*/  @!P0 SYNCS.PHASECHK.TRANS64 P0, [R0+URZ+0x390], R3 ;  /* 0x00039003000085a7 */ /* 0x000ea400080010ff */
[----:B--2---:R-:W-:Y:S05]  /*9920*/  @!P0 BRA `(.L_x_260) ;  /* 0xfffffffc00f08947 */ /* 0x004fea000383ffff */
[----:B------:R-:W-:Y:S05]  /*9930*/  BRA `(.L_x_96) ;  /* 0xffffffb000907947 */ /* 0x000fea000383ffff */
.L_x_104:
[----:B-1----:R1:W2:Y:S02]  /*9940*/  SYNCS.PHASECHK.TRANS64.TRYWAIT P1, [R0+URZ+0x380], R5 ;  /* 0x00038005000075a7 */ /* 0x0022a400080211ff */
[----:B--2---:R-:W-:Y:S05]  /*9950*/  @!P1 NANOSLEEP.SYNCS 0x989680 ;  /* 0x009896800000995d */ /* 0x004fea0003900000 */
[----:B------:R-:W2:Y:S02]  /*9960*/  @!P1 SYNCS.PHASECHK.TRANS64 P1, [R0+URZ+0x380], R5 ;  /* 0x00038005000095a7 */ /* 0x000ea400080210ff */
[----:B--2---:R-:W-:Y:S05]  /*9970*/  @!P1 BRA `(.L_x_104) ;  /* 0xfffffffc00f09947 */ /* 0x004fea000383ffff */
[----:B------:R-:W-:Y:S05]  /*9980*/  BRA `(.L_x_261) ;  /* 0xffffffb400e47947 */ /* 0x000fea000383ffff */
.L_x_105:
[----:B------:R-:W-:-:S07]  /*9990*/  MOV R3, UR9 ;  /* 0x0000000900037c02 */ /* 0x000fce0008000f00 */
.L_x_262:
[----:B-1----:R1:W2:Y:S02]  /*99a0*/  SYNCS.PHASECHK.TRANS64.TRYWAIT P0, [R3+URZ+0x3c0], R0 ;  /* 0x0003c000030075a7 */ /* 0x0022a400080011ff */
[----:B--2---:R-:W-:Y:S05]  /*99b0*/  @!P0 NANOSLEEP.SYNCS 0x989680 ;  /* 0x009896800000895d */ /* 0x004fea0003900000 */
[----:B------:R-:W2:Y:S02]  /*99c0*/  @!P0 SYNCS.PHASECHK.TRANS64 P0, [R3+URZ+0x3c0], R0 ;  /* 0x0003c000030085a7 */ /* 0x000ea400080010ff */
[----:B--2---:R-:W-:Y:S05]  /*99d0*/  @!P0 BRA `(.L_x_262) ;  /* 0xfffffffc00f08947 */ /* 0x004fea000383ffff */
[----:B------:R-:W-:Y:S05]  /*99e0*/  BRA `(.L_x_263) ;  /* 0xffffffb800187947 */ /* 0x000fea000383ffff */
.L_x_108:
[----:B------:R-:W-:Y:S07]  /*99f0*/  MOV R0, UR7 ;  /* 0x0000000700007c02 */ /* 0x000fee0008000f00 */
.L_x_264:
[----:B-1----:R1:W2:Y:S02]  /*9a00*/  SYNCS.PHASECHK.TRANS64.TRYWAIT P0, [R0+URZ], R3 ;  /* 0x00000003000075a7 */ /* 0x0022a400080011ff */
[----:B--2---:R-:W-:Y:S05]  /*9a10*/  @!P0 NANOSLEEP.SYNCS 0x989680 ;  /* 0x009896800000895d */ /* 0x004fea0003900000 */
[----:B------:R-:W2:Y:S02]  /*9a20*/  @!P0 SYNCS.PHASECHK.TRANS64 P0, [R0+URZ], R3 ;  /* 0x00000003000085a7 */ /* 0x000ea400080010ff */
[----:B--2---:R-:W-:Y:S05]  /*9a30*/  @!P0 BRA `(.L_x_264) ;  /* 0xfffffffc00f08947 */ /* 0x004fea000383ffff */
[----:B------:R-:W-:Y:S05]  /*9a40*/  BRA `(.L_x_107) ;  /* 0xffffffb800507947 */ /* 0x000fea000383ffff */
.L_x_111:
[----:B------:R-:W-:-:S07]  /*9a50*/  MOV R0, UR5 ;  /* 0x0000000500007c02 */ /* 0x000fce0008000f00 */
.L_x_265:
[----:B--2---:R2:W3:Y:S02]  /*9a60*/  SYNCS.PHASECHK.TRANS64.TRYWAIT P0, [R0+URZ], R3 ;  /* 0x00000003000075a7 */ /* 0x0044e400080011ff */
[----:B---3--:R-:W-:Y:S05]  /*9a70*/  @!P0 NANOSLEEP.SYNCS 0x989680 ;  /* 0x009896800000895d */ /* 0x008fea0003900000 */
[----:B------:R-:W3:Y:S02]  /*9a80*/  @!P0 SYNCS.PHASECHK.TRANS64 P0, [R0+URZ], R3 ;  /* 0x00000003000085a7 */ /* 0x000ee400080010ff */
[----:B---3--:R-:W-:Y:S05]  /*9a90*/  @!P0 BRA `(.L_x_265) ;  /* 0xfffffffc00f08947 */ /* 0x008fea000383ffff */
[----:B------:R-:W-:Y:S05]  /*9aa0*/  BRA `(.L_x_266) ;  /* 0xffffffb800f47947 */ /* 0x000fea000383ffff */
.L_x_112:
[----:B------:R-:W-:-:S07]  /*9ab0*/  MOV R0, UR5 ;  /* 0x0000000500007c02 */ /* 0x000fce0008000f00 */
.L_x_267:
[----:B--2---:R2:W3:Y:S02]  /*9ac0*/  SYNCS.PHASECHK.TRANS64.TRYWAIT P0, [R0+URZ], R3 ;  /* 0x00000003000075a7 */ /* 0x0044e400080011ff */
[----:B---3--:R-:W-:Y:S05]  /*9ad0*/  @!P0 NANOSLEEP.SYNCS 0x989680 ;  /* 0x009896800000895d */ /* 0x008fea0003900000 */
[----:B------:R-:W3:Y:S02]  /*9ae0*/  @!P0 SYNCS.PHASECHK.TRANS64 P0, [R0+URZ], R3 ;  /* 0x00000003000085a7 */ /* 0x000ee400080010ff */
[----:B---3--:R-:W-:Y:S05]  /*9af0*/  @!P0 BRA `(.L_x_267) ;  /* 0xfffffffc00f08947 */ /* 0x008fea000383ffff */
[----:B------:R-:W-:Y:S05]  /*9b00*/  BRA `(.L_x_268) ;  /* 0xffffffbc00007947 */ /* 0x000fea000383ffff */
.L_x_113:
[----:B------:R-:W-:-:S07]  /*9b10*/  MOV R0, UR5 ;  /* 0x0000000500007c02 */ /* 0x000fce0008000f00 */
.L_x_269:
[----:B--2---:R2:W3:Y:S02]  /*9b20*/  SYNCS.PHASECHK.TRANS64.TRYWAIT P0, [R0+URZ], R3 ;  /* 0x00000003000075a7 */ /* 0x0044e400080011ff */
[----:B---3--:R-:W-:Y:S05]  /*9b30*/  @!P0 NANOSLEEP.SYNCS 0x989680 ;  /* 0x009896800000895d */ /* 0x008fea0003900000 */
[----:B------:R-:W3:Y:S02]  /*9b40*/  @!P0 SYNCS.PHASECHK.TRANS64 P0, [R0+URZ], R3 ;  /* 0x00000003000085a7 */ /* 0x000ee400080010ff */
[----:B---3--:R-:W-:Y:S05]  /*9b50*/  @!P0 BRA `(.L_x_269) ;  /* 0xfffffffc00f08947 */ /* 0x008fea000383ffff */
[----:B------:R-:W-:Y:S05]  /*9b60*/  BRA `(.L_x_270) ;  /* 0xffffffbc000c7947 */ /* 0x000fea000383ffff */
.L_x_114:
[----:B------:R-:W-:-:S07]  /*9b70*/  MOV R0, UR7 ;  /* 0x0000000700007c02 */ /* 0x000fce0008000f00 */
.L_x_271:
[----:B--2---:R2:W3:Y:S02]  /*9b80*/  SYNCS.PHASECHK.TRANS64.TRYWAIT P0, [R0+URZ], R3 ;  /* 0x00000003000075a7 */ /* 0x0044e400080011ff */
[----:B---3--:R-:W-:Y:S05]  /*9b90*/  @!P0 NANOSLEEP.SYNCS 0x989680 ;  /* 0x009896800000895d */ /* 0x008fea0003900000 */
[----:B------:R-:W3:Y:S02]  /*9ba0*/  @!P0 SYNCS.PHASECHK.TRANS64 P0, [R0+URZ], R3 ;  /* 0x00000003000085a7 */ /* 0x000ee400080010ff */
[----:B---3--:R-:W-:Y:S05]  /*9bb0*/  @!P0 BRA `(.L_x_271) ;  /* 0xfffffffc00f08947 */ /* 0x008fea000383ffff */
[----:B------:R-:W-:Y:S05]  /*9bc0*/  BRA `(.L_x_272) ;  /* 0xffffffbc00187947 */ /* 0x000fea000383ffff */
.L_x_119:
[----:B---3--:R3:W1:Y:S02]  /*9bd0*/  SYNCS.PHASECHK.TRANS64.TRYWAIT P0, [R0+URZ+0x380], R3 ;  /* 0x00038003000075a7 */ /* 0x00866400080011ff */
[----:B-1----:R-:W-:Y:S05]  /*9be0*/  @!P0 NANOSLEEP.SYNCS 0x989680 ;  /* 0x009896800000895d */ /* 0x002fea0003900000 */
[----:B------:R-:W1:Y:S02]  /*9bf0*/  @!P0 SYNCS.PHASECHK.TRANS64 P0, [R0+URZ+0x380], R3 ;  /* 0x00038003000085a7 */ /* 0x000e6400080010ff */
[----:B-1----:R-:W-:Y:S05]  /*9c00*/  @!P0 BRA `(.L_x_119) ;  /* 0xfffffffc00f08947 */ /* 0x002fea000383ffff */
[----:B------:R-:W-:Y:S05]  /*9c10*/  BRA `(.L_x_273) ;  /* 0xffffffc000147947 */ /* 0x000fea000383ffff */
.L_x_122:
[----:B------:R-:W-:Y:S07]  /*9c20*/  MOV R0, UR6 ;  /* 0x0000000600007c02 */ /* 0x000fee0008000f00 */
.L_x_274:
[----:B-1----:R1:W3:Y:S02]  /*9c30*/  SYNCS.PHASECHK.TRANS64.TRYWAIT P0, [R0+URZ+0x378], R3 ;  /* 0x00037803000075a7 */ /* 0x0022e400080011ff */
[----:B---3--:R-:W-:Y:S05]  /*9c40*/  @!P0 NANOSLEEP.SYNCS 0x989680 ;  /* 0x009896800000895d */ /* 0x008fea0003900000 */
[----:B------:R-:W3:Y:S02]  /*9c50*/  @!P0 SYNCS.PHASECHK.TRANS64 P0, [R0+URZ+0x378], R3 ;  /* 0x00037803000085a7 */ /* 0x000ee400080010ff */
[----:B---3--:R-:W-:Y:S05]  /*9c60*/  @!P0 BRA `(.L_x_274) ;  /* 0xfffffffc00f08947 */ /* 0x008fea000383ffff */
[----:B------:R-:W-:Y:S05]  /*9c70*/  BRA `(.L_x_121) ;  /* 0xffffffc400007947 */ /* 0x000fea000383ffff */
.L_x_125:
[----:B------:R-:W-:Y:S07]  /*9c80*/  MOV R3, UR6 ;  /* 0x0000000600037c02 */ /* 0x000fee0008000f00 */
.L_x_275:
[----:B-1----:R1:W2:Y:S02]  /*9c90*/  SYNCS.PHASECHK.TRANS64.TRYWAIT P2, [R3+URZ+0x368], R26 ;  /* 0x0003681a030075a7 */ /* 0x0022a400080411ff */
[----:B--2---:R-:W-:Y:S05]  /*9ca0*/  @!P2 NANOSLEEP.SYNCS 0x989680 ;  /* 0x009896800000a95d */ /* 0x004fea0003900000 */
[----:B------:R-:W2:Y:S02]  /*9cb0*/  @!P2 SYNCS.PHASECHK.TRANS64 P2, [R3+URZ+0x368], R26 ;  /* 0x0003681a0300a5a7 */ /* 0x000ea400080410ff */
[----:B--2---:R-:W-:Y:S05]  /*9cc0*/  @!P2 BRA `(.L_x_275) ;  /* 0xfffffffc00f0a947 */ /* 0x004fea000383ffff */
[----:B------:R-:W-:Y:S05]  /*9cd0*/  BRA `(.L_x_276) ;  /* 0xffffffc400947947 */ /* 0x000fea000383ffff */
.L_x_128:
[----:B--2---:R2:W4:Y:S02]  /*9ce0*/  SYNCS.PHASECHK.TRANS64.TRYWAIT P0, [R0+URZ+0x380], R3 ;  /* 0x00038003000075a7 */ /* 0x00452400080011ff */
[----:B----4-:R-:W-:Y:S05]  /*9cf0*/  @!P0 NANOSLEEP.SYNCS 0x989680 ;  /* 0x009896800000895d */ /* 0x010fea0003900000 */
[----:B------:R-:W4:Y:S02]  /*9d00*/  @!P0 SYNCS.PHASECHK.TRANS64 P0, [R0+URZ+0x380], R3 ;  /* 0x00038003000085a7 */ /* 0x000f2400080010ff */
[----:B----4-:R-:W-:Y:S05]  /*9d10*/  @!P0 BRA `(.L_x_128) ;  /* 0xfffffffc00f08947 */ /* 0x010fea000383ffff */
[----:B------:R-:W-:Y:S05]  /*9d20*/  BRA `(.L_x_277) ;  /* 0xffffffc800f07947 */ /* 0x000fea000383ffff */
.L_x_139:
[----:B-1----:R-:W-:Y:S04]  /*9d30*/  MOV R0, UR43 ;  /* 0x0000002b00007c02 */ /* 0x002fe80008000f00 */
[----:B------:R1:W2:Y:S03]  /*9d40*/  SYNCS.PHASECHK.TRANS64.TRYWAIT P1, [R0+URZ+0x360], R3 ;  /* 0x00036003000075a7 */ /* 0x0002a600080211ff */
[----:B--2---:R-:W-:Y:S05]  /*9d50*/  @!P1 NANOSLEEP.SYNCS 0x989680 ;  /* 0x009896800000995d */ /* 0x004fea0003900000 */
[----:B------:R-:W2:Y:S02]  /*9d60*/  @!P1 SYNCS.PHASECHK.TRANS64 P1, [R0+URZ+0x360], R3 ;  /* 0x00036003000095a7 */ /* 0x000ea400080210ff */
[----:B--2---:R-:W-:Y:S05]  /*9d70*/  @!P1 BRA `(.L_x_139) ;  /* 0xfffffffc00ec9947 */ /* 0x004fea000383ffff */
[----:B------:R-:W-:Y:S05]  /*9d80*/  BRA `(.L_x_138) ;  /* 0xffffffd400e47947 */ /* 0x000fea000383ffff */
.L_x_141:
[----:B-1----:R1:W4:Y:S02]  /*9d90*/  SYNCS.PHASECHK.TRANS64.TRYWAIT P1, [R92+URZ+0x3a0], R7 ;  /* 0x0003a0075c0075a7 */ /* 0x00232400080211ff */
[----:B----4-:R-:W-:Y:S05]  /*9da0*/  @!P1 NANOSLEEP.SYNCS 0x989680 ;  /* 0x009896800000995d */ /* 0x010fea0003900000 */
[----:B------:R-:W4:Y:S02]  /*9db0*/  @!P1 SYNCS.PHASECHK.TRANS64 P1, [R92+URZ+0x3a0], R7 ;  /* 0x0003a0075c0095a7 */ /* 0x000f2400080210ff */
[----:B----4-:R-:W-:Y:S05]  /*9dc0*/  @!P1 BRA `(.L_x_141) ;  /* 0xfffffffc00f09947 */ /* 0x010fea000383ffff */
[----:B------:R-:W-:Y:S05]  /*9dd0*/  BRA `(.L_x_140) ;  /* 0xffffffd800207947 */ /* 0x000fea000383ffff */
        .weak           $__internal_0_$__cuda_sm10x_tcgen05_guardrail_trap_col_being_dealloced_not_returned_by_alloc
        .type           $__internal_0_$__cuda_sm10x_tcgen05_guardrail_trap_col_being_dealloced_not_returned_by_alloc,@function
        .size           $__internal_0_$__cuda_sm10x_tcgen05_guardrail_trap_col_being_dealloced_not_returned_by_alloc,($__internal_1_$__cuda_sm10x_tcgen05_guardrail_trap_phase_invalid_during_alloc - $__internal_0_$__cuda_sm10x_tcgen05_guardrail_trap_col_being_dealloced_not_returned_by_alloc)
$__internal_0_$__cuda_sm10x_tcgen05_guardrail_trap_col_being_dealloced_not_returned_by_alloc:
[----:B------:R-:W-:Y:S05]  /*9de0*/  BPT.TRAP 0x1 ;  /* 0x000000040000795c */ /* 0x000fea0000300000 */
[----:B------:R-:W-:-:S04]  /*9df0*/  HFMA2 R3, -RZ, RZ, 0, 0 ;  /* 0x00000000ff037431 */ /* 0x000fc800000001ff */
[----:B------:R-:W-:Y:S05]  /*9e00*/  RET.REL.NODEC R2 `(_ZN7cutlass13device_kernelINS_4gemm6kernel13GemmUniversalIN4cute5tupleIJiiiiEEENS1_10collective13CollectiveMmaINS1_35MainloopSm100TmaUmmaWarpSpecializedILi54ELi2ELi4ENS5_IJNS4_1CILi1EEESB_SB_EEEEENS5_IJNSA_ILi64EEESE_NSA_ILi32EEEEEENS_12float_e4m3_tENS5_IJSB_llEEESH_NS5_IJlSB_lEEENS4_8TiledMMAINS4_8MMA_AtomIJNS4_10MMA_TraitsINS4_19SM100_MMA_F8F6F4_SSEJSH_SH_fSE_SE_NS4_17integral_constantINS4_4UMMA5MajorELSQ_1EEENSO_ISQ_LSQ_0EEENSO_INSP_7ScaleInELST_0EEESU_EEEEEENS4_6LayoutISC_NS5_IJNSA_ILi0EEESY_SY_EEEEENS5_IJNS4_10UnderscoreES11_S11_EEEEENS4_13SM90_TMA_LOADENS4_14ComposedLayoutINS4_7SwizzleILi2ELi4ELi3EEENS4_18smem_ptr_flag_bitsILi8EEENSX_INS5_IJSE_NSA_ILi8EEEEEENS5_IJSB_SE_EEEEEEEvNS4_8identityES14_NS15_INS16_ILi1ELi4ELi3EEES19_NSX_INS5_IJS1A_SF_EEENS5_IJSF_SB_EEEEEEEvS1F_EENS_8epilogue10collective18CollectiveEpilogueINS1M_23Sm100TmaWarpSpecializedILi1ELi1ELi32ELb0ELb0EEEJSG_NS5_IJNSX_ISE_SB_EES1R_EEESH_SJ_SH_SJ_NS1M_6fusion15FusionCallbacksIS1Q_NS1T_17LinearCombinationISH_fSH_fLNS_15FloatRoundStyleE2EEESG_S1S_JEEENS4_5SM1004TMEM4LOAD26SM100_TMEM_LOAD_16dp32b32xES14_NS15_IS17_S19_NSX_INS5_IJS1A_SE_EEENS5_IJSE_SB_EEEEEEENS4_39AutoVectorizingCopyWithAssumedAlignmentILi128EEENS4_14SM90_TMA_STOREES26_S28_S28_EEEvvEEEEvNT_6ParamsE) ;  /* 0xffffff60027c7950 */ /* 0x000fea0003c3ffff */
        .weak           $__internal_1_$__cuda_sm10x_tcgen05_guardrail_trap_phase_invalid_during_alloc
        .type           $__internal_1_$__cuda_sm10x_tcgen05_guardrail_trap_phase_invalid_during_alloc,@function
        .size           $__internal_1_$__cuda_sm10x_tcgen05_guardrail_trap_phase_invalid_during_alloc,($__internal_2_$__cuda_sm10x_tcgen05_guardrail_trap_unallocated_columns_being_dealloced - $__internal_1_$__cuda_sm10x_tcgen05_guardrail_trap_phase_invalid_during_alloc)
$__internal_1_$__cuda_sm10x_tcgen05_guardrail_trap_phase_invalid_during_alloc:
[----:B------:R-:W-:Y:S05]  /*9e10*/  BPT.TRAP 0x1 ;  /* 0x000000040000795c */ /* 0x000fea0000300000 */
[----:B------:R-:W-:-:S04]  /*9e20*/  MOV R3, 0x0 ;  /* 0x0000000000037802 */ /* 0x000fc80000000f00 */
[----:B------:R-:W-:Y:S05]  /*9e30*/  RET.REL.NODEC R2 `(_ZN7cutlass13device_kernelINS_4gemm6kernel13GemmUniversalIN4cute5tupleIJiiiiEEENS1_10collective13CollectiveMmaINS1_35MainloopSm100TmaUmmaWarpSpecializedILi54ELi2ELi4ENS5_IJNS4_1CILi1EEESB_SB_EEEEENS5_IJNSA_ILi64EEESE_NSA_ILi32EEEEEENS_12float_e4m3_tENS5_IJSB_llEEESH_NS5_IJlSB_lEEENS4_8TiledMMAINS4_8MMA_AtomIJNS4_10MMA_TraitsINS4_19SM100_MMA_F8F6F4_SSEJSH_SH_fSE_SE_NS4_17integral_constantINS4_4UMMA5MajorELSQ_1EEENSO_ISQ_LSQ_0EEENSO_INSP_7ScaleInELST_0EEESU_EEEEEENS4_6LayoutISC_NS5_IJNSA_ILi0EEESY_SY_EEEEENS5_IJNS4_10UnderscoreES11_S11_EEEEENS4_13SM90_TMA_LOADENS4_14ComposedLayoutINS4_7SwizzleILi2ELi4ELi3EEENS4_18smem_ptr_flag_bitsILi8EEENSX_INS5_IJSE_NSA_ILi8EEEEEENS5_IJSB_SE_EEEEEEEvNS4_8identityES14_NS15_INS16_ILi1ELi4ELi3EEES19_NSX_INS5_IJS1A_SF_EEENS5_IJSF_SB_EEEEEEEvS1F_EENS_8epilogue10collective18CollectiveEpilogueINS1M_23Sm100TmaWarpSpecializedILi1ELi1ELi32ELb0ELb0EEEJSG_NS5_IJNSX_ISE_SB_EES1R_EEESH_SJ_SH_SJ_NS1M_6fusion15FusionCallbacksIS1Q_NS1T_17LinearCombinationISH_fSH_fLNS_15FloatRoundStyleE2EEESG_S1S_JEEENS4_5SM1004TMEM4LOAD26SM100_TMEM_LOAD_16dp32b32xES14_NS15_IS17_S19_NSX_INS5_IJS1A_SE_EEENS5_IJSE_SB_EEEEEEENS4_39AutoVectorizingCopyWithAssumedAlignmentILi128EEENS4_14SM90_TMA_STOREES26_S28_S28_EEEvvEEEEvNT_6ParamsE) ;  /* 0xffffff6002707950 */ /* 0x000fea0003c3ffff */
        .weak           $__internal_2_$__cuda_sm10x_tcgen05_guardrail_trap_unallocated_columns_being_dealloced
        .type           $__internal_2_$__cuda_sm10x_tcgen05_guardrail_trap_unallocated_columns_being_dealloced,@function
        .size           $__internal_2_$__cuda_sm10x_tcgen05_guardrail_trap_unallocated_columns_being_dealloced,(.L_x_279 - $__internal_2_$__cuda_sm10x_tcgen05_guardrail_trap_unallocated_columns_being_dealloced)
$__internal_2_$__cuda_sm10x_tcgen05_guardrail_trap_unallocated_columns_being_dealloced:
[----:B------:R-:W-:Y:S05]  /*9e40*/  BPT.TRAP 0x1 ;  /* 0x000000040000795c */ /* 0x000fea0000300000 */
[----:B------:R-:W-:-:S04]  /*9e50*/  HFMA2 R3, -RZ, RZ, 0, 0 ;  /* 0x00000000ff037431 */ /* 0x000fc800000001ff */
[----:B------:R-:W-:Y:S05]  /*9e60*/  RET.REL.NODEC R2 `(_ZN7cutlass13device_kernelINS_4gemm6kernel13GemmUniversalIN4cute5tupleIJiiiiEEENS1_10collective13CollectiveMmaINS1_35MainloopSm100TmaUmmaWarpSpecializedILi54ELi2ELi4ENS5_IJNS4_1CILi1EEESB_SB_EEEEENS5_IJNSA_ILi64EEESE_NSA_ILi32EEEEEENS_12float_e4m3_tENS5_IJSB_llEEESH_NS5_IJlSB_lEEENS4_8TiledMMAINS4_8MMA_AtomIJNS4_10MMA_TraitsINS4_19SM100_MMA_F8F6F4_SSEJSH_SH_fSE_SE_NS4_17integral_constantINS4_4UMMA5MajorELSQ_1EEENSO_ISQ_LSQ_0EEENSO_INSP_7ScaleInELST_0EEESU_EEEEEENS4_6LayoutISC_NS5_IJNSA_ILi0EEESY_SY_EEEEENS5_IJNS4_10UnderscoreES11_S11_EEEEENS4_13SM90_TMA_LOADENS4_14ComposedLayoutINS4_7SwizzleILi2ELi4ELi3EEENS4_18smem_ptr_flag_bitsILi8EEENSX_INS5_IJSE_NSA_ILi8EEEEEENS5_IJSB_SE_EEEEEEEvNS4_8identityES14_NS15_INS16_ILi1ELi4ELi3EEES19_NSX_INS5_IJS1A_SF_EEENS5_IJSF_SB_EEEEEEEvS1F_EENS_8epilogue10collective18CollectiveEpilogueINS1M_23Sm100TmaWarpSpecializedILi1ELi1ELi32ELb0ELb0EEEJSG_NS5_IJNSX_ISE_SB_EES1R_EEESH_SJ_SH_SJ_NS1M_6fusion15FusionCallbacksIS1Q_NS1T_17LinearCombinationISH_fSH_fLNS_15FloatRoundStyleE2EEESG_S1S_JEEENS4_5SM1004TMEM4LOAD26SM100_TMEM_LOAD_16dp32b32xES14_NS15_IS17_S19_NSX_INS5_IJS1A_SE_EEENS5_IJSE_SB_EEEEEEENS4_39AutoVectorizingCopyWithAssumedAlignmentILi128EEENS4_14SM90_TMA_STOREES26_S28_S28_EEEvvEEEEvNT_6ParamsE) ;  /* 0xffffff6002647950 */ /* 0x000fea0003c3ffff */
.L_x_278:
[----:B------:R-:W-:-:S00]  /*9e70*/  BRA `(.L_x_278) ;  /* 0xfffffffc00fc7947 */ /* 0x000fc0000383ffff */
[----:B------:R-:W-:-:S00]  /*9e80*/  NOP ;  /* 0x0000000000007918 */ /* 0x000fc00000000000 */
[----:B------:R-:W-:-:S00]  /*9e90*/  NOP ;  /* 0x0000000000007918 */ /* 0x000fc00000000000 */
[----:B------:R-:W-:-:S00]  /*9ea0*/  NOP ;  /* 0x0000000000007918 */ /* 0x000fc00000000000 */
[----:B------:R-:W-:-:S00]  /*9eb0*/  NOP ;  /* 0x0000000000007918 */ /* 0x000fc00000000000 */
[----:B------:R-:W-:-:S00]  /*9ec0*/  NOP ;  /* 0x0000000000007918 */ /* 0x000fc00000000000 */
[----:B------:R-:W-:-:S00]  /*9ed0*/  NOP ;  /* 0x0000000000007918 */ /* 0x000fc00000000000 */
[----:B------:R-:W-:-:S00]  /*9ee0*/  NOP ;  /* 0x0000000000007918 */ /* 0x000fc00000000000 */
[----:B------:R-:W-:-:S00]  /*9ef0*/  NOP ;  /* 0x0000000000007918 */ /* 0x000fc00000000000 */
.L_x_279:


//--------------------- .nv.global.init           --------------------------
	.section	.nv.global.init,"aw",@progbits
.nv.global.init:
	.type		$str$27,@object
	.size		$str$27,($str$28 - $str$27)
$str$27:
        /*0000*/ 	.byte	0x28, 0x61, 0x64, 0x64, 0x72, 0x65, 0x73, 0x73, 0x20, 0x26, 0x20, 0x6d, 0x61, 0x73, 0x6b, 0x29
        /*0010*/ 	.byte	0x20, 0x3d, 0x3d, 0x20, 0x30, 0x00
	.type		$str$28,@object
	.size		$str$28,($str$26 - $str$28)
$str$28:
        /*0016*/ 	.byte	0x2f, 0x74, 0x6d, 0x70, 0x2f, 0x63, 0x75, 0x74, 0x6c, 0x61, 0x73, 0x73, 0x5f, 0x73, 0x77, 0x65
        /*0026*/ 	.byte	0x65, 0x70, 0x5f, 0x73, 0x72, 0x63, 0x2f, 0x69, 0x6e, 0x63, 0x6c, 0x75, 0x64, 0x65, 0x2f, 0x63
        /*0036*/ 	.byte	0x75, 0x74, 0x65, 0x2f, 0x70, 0x6f, 0x69, 0x6e, 0x74, 0x65, 0x72, 0x5f, 0x66, 0x6c, 0x61, 0x67
        /*0046*/ 	.byte	0x67, 0x65, 0x64, 0x2e, 0x68, 0x70, 0x70, 0x00
	.type		$str$26,@object
	.size		$str$26,($str$25 - $str$26)
$str$26:
        /*004e*/ 	.byte	0x2f, 0x74, 0x6d, 0x70, 0x2f, 0x63, 0x75, 0x74, 0x6c, 0x61, 0x73, 0x73, 0x5f, 0x73, 0x77, 0x65
        /*005e*/ 	.byte	0x65, 0x70, 0x5f, 0x73, 0x72, 0x63, 0x2f, 0x69, 0x6e, 0x63, 0x6c, 0x75, 0x64, 0x65, 0x2f, 0x63
        /*006e*/ 	.byte	0x75, 0x74, 0x65, 0x2f, 0x61, 0x74, 0x6f, 0x6d, 0x2f, 0x63, 0x6f, 0x70, 0x79, 0x5f, 0x74, 0x72
        /*007e*/ 	.byte	0x61, 0x69, 0x74, 0x73, 0x5f, 0x73, 0x6d, 0x31, 0x30, 0x30, 0x2e, 0x68, 0x70, 0x70, 0x00
	.type		$str$25,@object
	.size		$str$25,(__unnamed_1 - $str$25)
$str$25:
        /*008d*/ 	.byte	0x28, 0x28, 0x75, 0x69, 0x6e, 0x74, 0x33, 0x32, 0x5f, 0x74, 0x28, 0x74, 0x68, 0x72, 0x65, 0x61
        /*009d*/ 	.byte	0x64, 0x49, 0x64, 0x78, 0x2e, 0x78, 0x29, 0x20, 0x2f, 0x20, 0x33, 0x32, 0x29, 0x20, 0x25, 0x20
        /*00ad*/ 	.byte	0x34, 0x29, 0x20, 0x3d, 0x3d, 0x20, 0x28, 0x28, 0x28, 0x74, 0x6d, 0x65, 0x6d, 0x5f, 0x61, 0x64
        /*00bd*/ 	.byte	0x64, 0x72, 0x20, 0x3e, 0x3e, 0x20, 0x31, 0x36, 0x29, 0x20, 0x2f, 0x20, 0x33, 0x32, 0x29, 0x20
        /*00cd*/ 	.byte	0x25, 0x20, 0x34, 0x29, 0x00
	.type		__unnamed_1,@object
	.size		__unnamed_1,(__unnamed_2 - __unnamed_1)
__unnamed_1:
        /*00d2*/ 	.byte	0x61, 0x75, 0x74, 0x6f, 0x20, 0x63, 0x75, 0x74, 0x65, 0x3a, 0x3a, 0x61, 0x73, 0x5f, 0x70, 0x6f
        /* <DEDUP_REMOVED lines=24> */
        /*0262*/ 	.byte	0x3c, 0x34, 0x30, 0x39, 0x36, 0x3e, 0x3e, 0x3e, 0x3e, 0x5d, 0x00
	.type		__unnamed_2,@object
	.size		__unnamed_2,(.L_2 - __unnamed_2)
__unnamed_2:
        /* <DEDUP_REMOVED lines=40> */
        /*04ed*/ 	.byte	0x74, 0x65, 0x3a, 0x3a, 0x43, 0x3c, 0x30, 0x3e, 0x3e, 0x3e, 0x3e, 0x5d, 0x00
.L_2:


//--------------------- .nv.shared._ZN7cutlass13device_kernelINS_4gemm6kernel13GemmUniversalIN4cute5tupleIJiiiiEEENS1_10collective13CollectiveMmaINS1_35MainloopSm100TmaUmmaWarpSpecializedILi54ELi2ELi4ENS5_IJNS4_1CILi1EEESB_SB_EEEEENS5_IJNSA_ILi64EEESE_NSA_ILi32EEEEEENS_12float_e4m3_tENS5_IJSB_llEEESH_NS5_IJlSB_lEEENS4_8TiledMMAINS4_8MMA_AtomIJNS4_10MMA_TraitsINS4_19SM100_MMA_F8F6F4_SSEJSH_SH_fSE_SE_NS4_17integral_constantINS4_4UMMA5MajorELSQ_1EEENSO_ISQ_LSQ_0EEENSO_INSP_7ScaleInELST_0EEESU_EEEEEENS4_6LayoutISC_NS5_IJNSA_ILi0EEESY_SY_EEEEENS5_IJNS4_10UnderscoreES11_S11_EEEEENS4_13SM90_TMA_LOADENS4_14ComposedLayoutINS4_7SwizzleILi2ELi4ELi3EEENS4_18smem_ptr_flag_bitsILi8EEENSX_INS5_IJSE_NSA_ILi8EEEEEENS5_IJSB_SE_EEEEEEEvNS4_8identityES14_NS15_INS16_ILi1ELi4ELi3EEES19_NSX_INS5_IJS1A_SF_EEENS5_IJSF_SB_EEEEEEEvS1F_EENS_8epilogue10collective18CollectiveEpilogueINS1M_23Sm100TmaWarpSpecializedILi1ELi1ELi32ELb0ELb0EEEJSG_NS5_IJNSX_ISE_SB_EES1R_EEESH_SJ_SH_SJ_NS1M_6fusion15FusionCallbacksIS1Q_NS1T_17LinearCombinationISH_fSH_fLNS_15FloatRoundStyleE2EEESG_S1S_JEEENS4_5SM1004TMEM4LOAD26SM100_TMEM_LOAD_16dp32b32xES14_NS15_IS17_S19_NSX_INS5_IJS1A_SE_EEENS5_IJSE_SB_EEEEEEENS4_39AutoVectorizingCopyWithAssumedAlignmentILi128EEENS4_14SM90_TMA_STOREES26_S28_S28_EEEvvEEEEvNT_6ParamsE --------------------------
	.section	.nv.shared._ZN7cutlass13device_kernelINS_4gemm6kernel13GemmUniversalIN4cute5tupleIJiiiiEEENS1_10collective13CollectiveMmaINS1_35MainloopSm100TmaUmmaWarpSpecializedILi54ELi2ELi4ENS5_IJNS4_1CILi1EEESB_SB_EEEEENS5_IJNSA_ILi64EEESE_NSA_ILi32EEEEEENS_12float_e4m3_tENS5_IJSB_llEEESH_NS5_IJlSB_lEEENS4_8TiledMMAINS4_8MMA_AtomIJNS4_10MMA_TraitsINS4_19SM100_MMA_F8F6F4_SSEJSH_SH_fSE_SE_NS4_17integral_constantINS4_4UMMA5MajorELSQ_1EEENSO_ISQ_LSQ_0EEENSO_INSP_7ScaleInELST_0EEESU_EEEEEENS4_6LayoutISC_NS5_IJNSA_ILi0EEESY_SY_EEEEENS5_IJNS4_10UnderscoreES11_S11_EEEEENS4_13SM90_TMA_LOADENS4_14ComposedLayoutINS4_7SwizzleILi2ELi4ELi3EEENS4_18smem_ptr_flag_bitsILi8EEENSX_INS5_IJSE_NSA_ILi8EEEEEENS5_IJSB_SE_EEEEEEEvNS4_8identityES14_NS15_INS16_ILi1ELi4ELi3EEES19_NSX_INS5_IJS1A_SF_EEENS5_IJSF_SB_EEEEEEEvS1F_EENS_8epilogue10collective18CollectiveEpilogueINS1M_23Sm100TmaWarpSpecializedILi1ELi1ELi32ELb0ELb0EEEJSG_NS5_IJNSX_ISE_SB_EES1R_EEESH_SJ_SH_SJ_NS1M_6fusion15FusionCallbacksIS1Q_NS1T_17LinearCombinationISH_fSH_fLNS_15FloatRoundStyleE2EEESG_S1S_JEEENS4_5SM1004TMEM4LOAD26SM100_TMEM_LOAD_16dp32b32xES14_NS15_IS17_S19_NSX_INS5_IJS1A_SE_EEENS5_IJSE_SB_EEEEEEENS4_39AutoVectorizingCopyWithAssumedAlignmentILi128EEENS4_14SM90_TMA_STOREES26_S28_S28_EEEvvEEEEvNT_6ParamsE,"aw",@nobits
	.sectionflags	@""
	.align	16
	.zero		1024


//--------------------- .nv.shared.reserved.0     --------------------------
	.section	.nv.shared.reserved.0,"aw",@nobits
	.weak		__nv_reservedSMEM_offset_0_alias
	.size		__nv_reservedSMEM_offset_0_alias, 0, 64
	.other		__nv_reservedSMEM_offset_0_alias,@"STO_CUDA_RESERVED_SHARED STV_DEFAULT"
__nv_reservedSMEM_offset_0_alias:
	.zero		0
.nv.shared.reserved.0:
	.zero		64
	.weak		__nv_reservedSMEM_tcgen05_partition
	.type		__nv_reservedSMEM_tcgen05_partition,@object
	.size		__nv_reservedSMEM_tcgen05_partition,(.L_0 - __nv_reservedSMEM_tcgen05_partition)
__nv_reservedSMEM_tcgen05_partition:
	.zero		32
.L_0:


//--------------------- .nv.global                --------------------------
	.section	.nv.global,"aw",@nobits
.nv.global:
	.type		_ZN40_INTERNAL_a967343b_4_k_cu_40d5f3ce_271294cute1_E,@object
	.size		_ZN40_INTERNAL_a967343b_4_k_cu_40d5f3ce_271294cute1_E,(_ZN40_INTERNAL_a967343b_4_k_cu_40d5f3ce_271294cuda3std3__45__cpo6cbeginE - _ZN40_INTERNAL_a967343b_4_k_cu_40d5f3ce_271294cute1_E)
_ZN40_INTERNAL_a967343b_4_k_cu_40d5f3ce_271294cute1_E:
	.zero		1
	.type		_ZN40_INTERNAL_a967343b_4_k_cu_40d5f3ce_271294cuda3std3__45__cpo6cbeginE,@object
	.size		_ZN40_INTERNAL_a967343b_4_k_cu_40d5f3ce_271294cuda3std3__45__cpo6cbeginE,(_ZN40_INTERNAL_a967343b_4_k_cu_40d5f3ce_271294cuda3std3__48in_placeE - _ZN40_INTERNAL_a967343b_4_k_cu_40d5f3ce_271294cuda3std3__45__cpo6cbeginE)
_ZN40_INTERNAL_a967343b_4_k_cu_40d5f3ce_271294cuda3std3__45__cpo6cbeginE:
	.zero		1
	.type		_ZN40_INTERNAL_a967343b_4_k_cu_40d5f3ce_271294cuda3std3__48in_placeE,@object
	.size		_ZN40_INTERNAL_a967343b_4_k_cu_40d5f3ce_271294cuda3std3__48in_placeE,(_ZN40_INTERNAL_a967343b_4_k_cu_40d5f3ce_271294cuda3std6ranges3__45__cpo9iter_moveE - _ZN40_INTERNAL_a967343b_4_k_cu_40d5f3ce_271294cuda3std3__48in_placeE)
_ZN40_INTERNAL_a967343b_4_k_cu_40d5f3ce_271294cuda3std3__48in_placeE:
	.zero		1
	.type		_ZN40_INTERNAL_a967343b_4_k_cu_40d5f3ce_271294cuda3std6ranges3__45__cpo9iter_moveE,@object
	.size		_ZN40_INTERNAL_a967343b_4_k_cu_40d5f3ce_271294cuda3std6ranges3__45__cpo9iter_moveE,(_ZN40_INTERNAL_a967343b_4_k_cu_40d5f3ce_271294cuda3std3__45__cpo5beginE - _ZN40_INTERNAL_a967343b_4_k_cu_40d5f3ce_271294cuda3std6ranges3__45__cpo9iter_moveE)
_ZN40_INTERNAL_a967343b_4_k_cu_40d5f3ce_271294cuda3std6ranges3__45__cpo9iter_moveE:
	.zero		1
	.type		_ZN40_INTERNAL_a967343b_4_k_cu_40d5f3ce_271294cuda3std3__45__cpo5beginE,@object
	.size		_ZN40_INTERNAL_a967343b_4_k_cu_40d5f3ce_271294cuda3std3__45__cpo5beginE,(_ZN40_INTERNAL_a967343b_4_k_cu_40d5f3ce_271294cuda3std3__442_GLOBAL__N__a967343b_4_k_cu_40d5f3ce_271296ignoreE - _ZN40_INTERNAL_a967343b_4_k_cu_40d5f3ce_271294cuda3std3__45__cpo5beginE)
_ZN40_INTERNAL_a967343b_4_k_cu_40d5f3ce_271294cuda3std3__45__cpo5beginE:
	.zero		1
	.type		_ZN40_INTERNAL_a967343b_4_k_cu_40d5f3ce_271294cuda3std3__442_GLOBAL__N__a967343b_4_k_cu_40d5f3ce_271296ignoreE,@object
	.size		_ZN40_INTERNAL_a967343b_4_k_cu_40d5f3ce_271294cuda3std3__442_GLOBAL__N__a967343b_4_k_cu_40d5f3ce_271296ignoreE,(_ZN40_INTERNAL_a967343b_4_k_cu_40d5f3ce_271294cute7productE - _ZN40_INTERNAL_a967343b_4_k_cu_40d5f3ce_271294cuda3std3__442_GLOBAL__N__a967343b_4_k_cu_40d5f3ce_271296ignoreE)
_ZN40_INTERNAL_a967343b_4_k_cu_40d5f3ce_271294cuda3std3__442_GLOBAL__N__a967343b_4_k_cu_40d5f3ce_271296ignoreE:
	.zero		1
	.type		_ZN40_INTERNAL_a967343b_4_k_cu_40d5f3ce_271294cute7productE,@object
	.size		_ZN40_INTERNAL_a967343b_4_k_cu_40d5f3ce_271294cute7productE,(_ZN40_INTERNAL_a967343b_4_k_cu_40d5f3ce_271294cuda3std3__45__cpo3endE - _ZN40_INTERNAL_a967343b_4_k_cu_40d5f3ce_271294cute7productE)
_ZN40_INTERNAL_a967343b_4_k_cu_40d5f3ce_271294cute7productE:
	.zero		1
	.type		_ZN40_INTERNAL_a967343b_4_k_cu_40d5f3ce_271294cuda3std3__45__cpo3endE,@object
	.size		_ZN40_INTERNAL_a967343b_4_k_cu_40d5f3ce_271294cuda3std3__45__cpo3endE,(_ZN40_INTERNAL_a967343b_4_k_cu_40d5f3ce_271294cuda3std3__419piecewise_constructE - _ZN40_INTERNAL_a967343b_4_k_cu_40d5f3ce_271294cuda3std3__45__cpo3endE)
_ZN40_INTERNAL_a967343b_4_k_cu_40d5f3ce_271294cuda3std3__45__cpo3endE:
	.zero		1
	.type		_ZN40_INTERNAL_a967343b_4_k_cu_40d5f3ce_271294cuda3std3__419piecewise_constructE,@object
	.size		_ZN40_INTERNAL_a967343b_4_k_cu_40d5f3ce_271294cuda3std3__419piecewise_constructE,(_ZN40_INTERNAL_a967343b_4_k_cu_40d5f3ce_271294cuda3std3__45__cpo4cendE - _ZN40_INTERNAL_a967343b_4_k_cu_40d5f3ce_271294cuda3std3__419piecewise_constructE)
_ZN40_INTERNAL_a967343b_4_k_cu_40d5f3ce_271294cuda3std3__419piecewise_constructE:
	.zero		1
	.type		_ZN40_INTERNAL_a967343b_4_k_cu_40d5f3ce_271294cuda3std3__45__cpo4cendE,@object
	.size		_ZN40_INTERNAL_a967343b_4_k_cu_40d5f3ce_271294cuda3std3__45__cpo4cendE,(_ZN40_INTERNAL_a967343b_4_k_cu_40d5f3ce_271294cuda3std6ranges3__45__cpo4swapE - _ZN40_INTERNAL_a967343b_4_k_cu_40d5f3ce_271294cuda3std3__45__cpo4cendE)
_ZN40_INTERNAL_a967343b_4_k_cu_40d5f3ce_271294cuda3std3__45__cpo4cendE:
	.zero		1
	.type		_ZN40_INTERNAL_a967343b_4_k_cu_40d5f3ce_271294cuda3std6ranges3__45__cpo4swapE,@object
	.size		_ZN40_INTERNAL_a967343b_4_k_cu_40d5f3ce_271294cuda3std6ranges3__45__cpo4swapE,(.L_10 - _ZN40_INTERNAL_a967343b_4_k_cu_40d5f3ce_271294cuda3std6ranges3__45__cpo4swapE)
_ZN40_INTERNAL_a967343b_4_k_cu_40d5f3ce_271294cuda3std6ranges3__45__cpo4swapE:
	.zero		1
.L_10:


//--------------------- .nv.constant0._ZN7cutlass13device_kernelINS_4gemm6kernel13GemmUniversalIN4cute5tupleIJiiiiEEENS1_10collective13CollectiveMmaINS1_35MainloopSm100TmaUmmaWarpSpecializedILi54ELi2ELi4ENS5_IJNS4_1CILi1EEESB_SB_EEEEENS5_IJNSA_ILi64EEESE_NSA_ILi32EEEEEENS_12float_e4m3_tENS5_IJSB_llEEESH_NS5_IJlSB_lEEENS4_8TiledMMAINS4_8MMA_AtomIJNS4_10MMA_TraitsINS4_19SM100_MMA_F8F6F4_SSEJSH_SH_fSE_SE_NS4_17integral_constantINS4_4UMMA5MajorELSQ_1EEENSO_ISQ_LSQ_0EEENSO_INSP_7ScaleInELST_0EEESU_EEEEEENS4_6LayoutISC_NS5_IJNSA_ILi0EEESY_SY_EEEEENS5_IJNS4_10UnderscoreES11_S11_EEEEENS4_13SM90_TMA_LOADENS4_14ComposedLayoutINS4_7SwizzleILi2ELi4ELi3EEENS4_18smem_ptr_flag_bitsILi8EEENSX_INS5_IJSE_NSA_ILi8EEEEEENS5_IJSB_SE_EEEEEEEvNS4_8identityES14_NS15_INS16_ILi1ELi4ELi3EEES19_NSX_INS5_IJS1A_SF_EEENS5_IJSF_SB_EEEEEEEvS1F_EENS_8epilogue10collective18CollectiveEpilogueINS1M_23Sm100TmaWarpSpecializedILi1ELi1ELi32ELb0ELb0EEEJSG_NS5_IJNSX_ISE_SB_EES1R_EEESH_SJ_SH_SJ_NS1M_6fusion15FusionCallbacksIS1Q_NS1T_17LinearCombinationISH_fSH_fLNS_15FloatRoundStyleE2EEESG_S1S_JEEENS4_5SM1004TMEM4LOAD26SM100_TMEM_LOAD_16dp32b32xES14_NS15_IS17_S19_NSX_INS5_IJS1A_SE_EEENS5_IJSE_SB_EEEEEEENS4_39AutoVectorizingCopyWithAssumedAlignmentILi128EEENS4_14SM90_TMA_STOREES26_S28_S28_EEEvvEEEEvNT_6ParamsE --------------------------
	.section	.nv.constant0._ZN7cutlass13device_kernelINS_4gemm6kernel13GemmUniversalIN4cute5tupleIJiiiiEEENS1_10collective13CollectiveMmaINS1_35MainloopSm100TmaUmmaWarpSpecializedILi54ELi2ELi4ENS5_IJNS4_1CILi1EEESB_SB_EEEEENS5_IJNSA_ILi64EEESE_NSA_ILi32EEEEEENS_12float_e4m3_tENS5_IJSB_llEEESH_NS5_IJlSB_lEEENS4_8TiledMMAINS4_8MMA_AtomIJNS4_10MMA_TraitsINS4_19SM100_MMA_F8F6F4_SSEJSH_SH_fSE_SE_NS4_17integral_constantINS4_4UMMA5MajorELSQ_1EEENSO_ISQ_LSQ_0EEENSO_INSP_7ScaleInELST_0EEESU_EEEEEENS4_6LayoutISC_NS5_IJNSA_ILi0EEESY_SY_EEEEENS5_IJNS4_10UnderscoreES11_S11_EEEEENS4_13SM90_TMA_LOADENS4_14ComposedLayoutINS4_7SwizzleILi2ELi4ELi3EEENS4_18smem_ptr_flag_bitsILi8EEENSX_INS5_IJSE_NSA_ILi8EEEEEENS5_IJSB_SE_EEEEEEEvNS4_8identityES14_NS15_INS16_ILi1ELi4ELi3EEES19_NSX_INS5_IJS1A_SF_EEENS5_IJSF_SB_EEEEEEEvS1F_EENS_8epilogue10collective18CollectiveEpilogueINS1M_23Sm100TmaWarpSpecializedILi1ELi1ELi32ELb0ELb0EEEJSG_NS5_IJNSX_ISE_SB_EES1R_EEESH_SJ_SH_SJ_NS1M_6fusion15FusionCallbacksIS1Q_NS1T_17LinearCombinationISH_fSH_fLNS_15FloatRoundStyleE2EEESG_S1S_JEEENS4_5SM1004TMEM4LOAD26SM100_TMEM_LOAD_16dp32b32xES14_NS15_IS17_S19_NSX_INS5_IJS1A_SE_EEENS5_IJSE_SB_EEEEEEENS4_39AutoVectorizingCopyWithAssumedAlignmentILi128EEENS4_14SM90_TMA_STOREES26_S28_S28_EEEvvEEEEvNT_6ParamsE,"a",@progbits
	.sectionflags	@""
	.align	4
.nv.constant0._ZN7cutlass13device_kernelINS_4gemm6kernel13GemmUniversalIN4cute5tupleIJiiiiEEENS1_10collective13CollectiveMmaINS1_35MainloopSm100TmaUmmaWarpSpecializedILi54ELi2ELi4ENS5_IJNS4_1CILi1EEESB_SB_EEEEENS5_IJNSA_ILi64EEESE_NSA_ILi32EEEEEENS_12float_e4m3_tENS5_IJSB_llEEESH_NS5_IJlSB_lEEENS4_8TiledMMAINS4_8MMA_AtomIJNS4_10MMA_TraitsINS4_19SM100_MMA_F8F6F4_SSEJSH_SH_fSE_SE_NS4_17integral_constantINS4_4UMMA5MajorELSQ_1EEENSO_ISQ_LSQ_0EEENSO_INSP_7ScaleInELST_0EEESU_EEEEEENS4_6LayoutISC_NS5_IJNSA_ILi0EEESY_SY_EEEEENS5_IJNS4_10UnderscoreES11_S11_EEEEENS4_13SM90_TMA_LOADENS4_14ComposedLayoutINS4_7SwizzleILi2ELi4ELi3EEENS4_18smem_ptr_flag_bitsILi8EEENSX_INS5_IJSE_NSA_ILi8EEEEEENS5_IJSB_SE_EEEEEEEvNS4_8identityES14_NS15_INS16_ILi1ELi4ELi3EEES19_NSX_INS5_IJS1A_SF_EEENS5_IJSF_SB_EEEEEEEvS1F_EENS_8epilogue10collective18CollectiveEpilogueINS1M_23Sm100TmaWarpSpecializedILi1ELi1ELi32ELb0ELb0EEEJSG_NS5_IJNSX_ISE_SB_EES1R_EEESH_SJ_SH_SJ_NS1M_6fusion15FusionCallbacksIS1Q_NS1T_17LinearCombinationISH_fSH_fLNS_15FloatRoundStyleE2EEESG_S1S_JEEENS4_5SM1004TMEM4LOAD26SM100_TMEM_LOAD_16dp32b32xES14_NS15_IS17_S19_NSX_INS5_IJS1A_SE_EEENS5_IJSE_SB_EEEEEEENS4_39AutoVectorizingCopyWithAssumedAlignmentILi128EEENS4_14SM90_TMA_STOREES26_S28_S28_EEEvvEEEEvNT_6ParamsE:
	.zero		2944


//--------------------- SYMBOLS --------------------------

	.type		.nv.reservedSmem.offset0,@object
	.size		.nv.reservedSmem.offset0,0x4
	.type		.nv.reservedSmem.cap,@object
	.size		.nv.reservedSmem.cap,0x4
	.type		__assertfail,@function
